	.target	sm_90a

	.elftype	@"ET_EXEC"


//--------------------- .note.nv.tkinfo           --------------------------
	.section	.note.nv.tkinfo,"",@"SHT_NOTE"
	.sectionflags	@"SHF_NOTE_NV_TKINFO"
	.tkinfo
        /*0018*/ 	.word	0x00000002
        /*0030*/ 	.string	""
        /*0030*/ 	.string	"ptxas"
        /*0030*/ 	.string	"Cuda compilation tools, release 13.0, V13.0.88"
        /*0030*/ 	.string	"Build cuda_13.0.r13.0/compiler.36424714_0"
        /*0030*/ 	.string	"-arch sm_90a -m 64 "



//--------------------- .note.nv.cuinfo           --------------------------
	.section	.note.nv.cuinfo,"",@"SHT_NOTE"
	.sectionflags	@"SHF_NOTE_NV_CUINFO"
        /*0018*/ 	.short	0x0002
        /*001a*/ 	.short	0x005a
        /*001c*/ 	.short	0x0082
	.zero		2


//--------------------- .nv.info                  --------------------------
	.section	.nv.info,"",@"SHT_CUDA_INFO"
	.align	4


	//----- nvinfo : EIATTR_REGCOUNT
	.align		4
        /*0000*/ 	.byte	0x04, 0x2f
        /*0002*/ 	.short	(.L_15 - .L_14)
	.align		4
.L_14:
        /*0004*/ 	.word	index@(_ZN7cutlass13device_kernelINS_4gemm6kernel13GemmUniversalIN4cute5tupleIJiiiiEEENS1_10collective13CollectiveMmaINS1_34MainloopSm90TmaGmmaWarpSpecializedILi2ENS5_IJNS4_1CILi2EEESB_NSA_ILi1EEEEEENS1_35KernelTmaWarpSpecializedCooperativeEEENS5_IJNSA_ILi128EEENSA_ILi256EEENSA_ILi64EEEEEENS_10tfloat32_tENS5_IJlSC_lEEESK_SL_NS4_8TiledMMAINS4_8MMA_AtomIJNS4_4SM904GMMA30MMA_64x256x8_F32TF32TF32_SS_TNILNSP_7ScaleInE1ELSR_1EEEEEENS4_6LayoutINS5_IJSB_SC_SC_EEENS5_IJSC_NSA_ILi0EEESW_EEEEENS5_IJNS4_10UnderscoreESZ_SZ_EEEEENS4_23SM90_TMA_LOAD_MULTICASTENS4_14ComposedLayoutINS4_7SwizzleILi3ELi4ELi3EEENS4_18smem_ptr_flag_bitsILi32EEENSU_INS5_IJNSA_ILi8EEENSA_ILi32EEEEEENS5_IJS19_SC_EEEEEEEvNS4_8identityES12_S1D_vS1E_EENS_8epilogue10collective6detail29Sm90TmaWarpSpecializedAdapterINS1H_15DefaultEpilogueISK_SL_SL_NS1G_6thread17LinearCombinationISK_Li1EffLNS1L_9ScaleType4KindE0ELNS_15FloatRoundStyleE2ESK_EENS1_15EpilogueDefaultEEEEEvvEEEEvNT_6ParamsE)
        /*0008*/ 	.word	0x000000a8


	//----- nvinfo : EIATTR_FRAME_SIZE
	.align		4
.L_15:
        /*000c*/ 	.byte	0x04, 0x11
        /*000e*/ 	.short	(.L_17 - .L_16)
	.align		4
.L_16:
        /*0010*/ 	.word	index@(_ZN7cutlass13device_kernelINS_4gemm6kernel13GemmUniversalIN4cute5tupleIJiiiiEEENS1_10collective13CollectiveMmaINS1_34MainloopSm90TmaGmmaWarpSpecializedILi2ENS5_IJNS4_1CILi2EEESB_NSA_ILi1EEEEEENS1_35KernelTmaWarpSpecializedCooperativeEEENS5_IJNSA_ILi128EEENSA_ILi256EEENSA_ILi64EEEEEENS_10tfloat32_tENS5_IJlSC_lEEESK_SL_NS4_8TiledMMAINS4_8MMA_AtomIJNS4_4SM904GMMA30MMA_64x256x8_F32TF32TF32_SS_TNILNSP_7ScaleInE1ELSR_1EEEEEENS4_6LayoutINS5_IJSB_SC_SC_EEENS5_IJSC_NSA_ILi0EEESW_EEEEENS5_IJNS4_10UnderscoreESZ_SZ_EEEEENS4_23SM90_TMA_LOAD_MULTICASTENS4_14ComposedLayoutINS4_7SwizzleILi3ELi4ELi3EEENS4_18smem_ptr_flag_bitsILi32EEENSU_INS5_IJNSA_ILi8EEENSA_ILi32EEEEEENS5_IJS19_SC_EEEEEEEvNS4_8identityES12_S1D_vS1E_EENS_8epilogue10collective6detail29Sm90TmaWarpSpecializedAdapterINS1H_15DefaultEpilogueISK_SL_SL_NS1G_6thread17LinearCombinationISK_Li1EffLNS1L_9ScaleType4KindE0ELNS_15FloatRoundStyleE2ESK_EENS1_15EpilogueDefaultEEEEEvvEEEEvNT_6ParamsE)
        /*0014*/ 	.word	0x00000000


	//----- nvinfo : EIATTR_MIN_STACK_SIZE
	.align		4
.L_17:
        /*0018*/ 	.byte	0x04, 0x12
        /*001a*/ 	.short	(.L_19 - .L_18)
	.align		4
.L_18:
        /*001c*/ 	.word	index@(_ZN7cutlass13device_kernelINS_4gemm6kernel13GemmUniversalIN4cute5tupleIJiiiiEEENS1_10collective13CollectiveMmaINS1_34MainloopSm90TmaGmmaWarpSpecializedILi2ENS5_IJNS4_1CILi2EEESB_NSA_ILi1EEEEEENS1_35KernelTmaWarpSpecializedCooperativeEEENS5_IJNSA_ILi128EEENSA_ILi256EEENSA_ILi64EEEEEENS_10tfloat32_tENS5_IJlSC_lEEESK_SL_NS4_8TiledMMAINS4_8MMA_AtomIJNS4_4SM904GMMA30MMA_64x256x8_F32TF32TF32_SS_TNILNSP_7ScaleInE1ELSR_1EEEEEENS4_6LayoutINS5_IJSB_SC_SC_EEENS5_IJSC_NSA_ILi0EEESW_EEEEENS5_IJNS4_10UnderscoreESZ_SZ_EEEEENS4_23SM90_TMA_LOAD_MULTICASTENS4_14ComposedLayoutINS4_7SwizzleILi3ELi4ELi3EEENS4_18smem_ptr_flag_bitsILi32EEENSU_INS5_IJNSA_ILi8EEENSA_ILi32EEEEEENS5_IJS19_SC_EEEEEEEvNS4_8identityES12_S1D_vS1E_EENS_8epilogue10collective6detail29Sm90TmaWarpSpecializedAdapterINS1H_15DefaultEpilogueISK_SL_SL_NS1G_6thread17LinearCombinationISK_Li1EffLNS1L_9ScaleType4KindE0ELNS_15FloatRoundStyleE2ESK_EENS1_15EpilogueDefaultEEEEEvvEEEEvNT_6ParamsE)
        /*0020*/ 	.word	0x00000000
.L_19:


//--------------------- .nv.compat                --------------------------
	.section	.nv.compat,"",@"SHT_CUDA_COMPAT_INFO"
	.align	4
        /*0000*/ 	.byte	0x02, 0x09, 0x01, 0x00, 0x02, 0x02, 0x04, 0x00, 0x02, 0x05, 0x05, 0x00, 0x03, 0x07, 0x01, 0x01
        /*0010*/ 	.byte	0x02, 0x03, 0x01, 0x00, 0x02, 0x06, 0x01, 0x00, 0x04, 0x0b, 0x08, 0x00, 0x00, 0x00, 0x00, 0x00
        /*0020*/ 	.byte	0x00, 0x00, 0x00, 0x00


//--------------------- .nv.info._ZN7cutlass13device_kernelINS_4gemm6kernel13GemmUniversalIN4cute5tupleIJiiiiEEENS1_10collective13CollectiveMmaINS1_34MainloopSm90TmaGmmaWarpSpecializedILi2ENS5_IJNS4_1CILi2EEESB_NSA_ILi1EEEEEENS1_35KernelTmaWarpSpecializedCooperativeEEENS5_IJNSA_ILi128EEENSA_ILi256EEENSA_ILi64EEEEEENS_10tfloat32_tENS5_IJlSC_lEEESK_SL_NS4_8TiledMMAINS4_8MMA_AtomIJNS4_4SM904GMMA30MMA_64x256x8_F32TF32TF32_SS_TNILNSP_7ScaleInE1ELSR_1EEEEEENS4_6LayoutINS5_IJSB_SC_SC_EEENS5_IJSC_NSA_ILi0EEESW_EEEEENS5_IJNS4_10UnderscoreESZ_SZ_EEEEENS4_23SM90_TMA_LOAD_MULTICASTENS4_14ComposedLayoutINS4_7SwizzleILi3ELi4ELi3EEENS4_18smem_ptr_flag_bitsILi32EEENSU_INS5_IJNSA_ILi8EEENSA_ILi32EEEEEENS5_IJS19_SC_EEEEEEEvNS4_8identityES12_S1D_vS1E_EENS_8epilogue10collective6detail29Sm90TmaWarpSpecializedAdapterINS1H_15DefaultEpilogueISK_SL_SL_NS1G_6thread17LinearCombinationISK_Li1EffLNS1L_9ScaleType4KindE0ELNS_15FloatRoundStyleE2ESK_EENS1_15EpilogueDefaultEEEEEvvEEEEvNT_6ParamsE --------------------------
	.section	.nv.info._ZN7cutlass13device_kernelINS_4gemm6kernel13GemmUniversalIN4cute5tupleIJiiiiEEENS1_10collective13CollectiveMmaINS1_34MainloopSm90TmaGmmaWarpSpecializedILi2ENS5_IJNS4_1CILi2EEESB_NSA_ILi1EEEEEENS1_35KernelTmaWarpSpecializedCooperativeEEENS5_IJNSA_ILi128EEENSA_ILi256EEENSA_ILi64EEEEEENS_10tfloat32_tENS5_IJlSC_lEEESK_SL_NS4_8TiledMMAINS4_8MMA_AtomIJNS4_4SM904GMMA30MMA_64x256x8_F32TF32TF32_SS_TNILNSP_7ScaleInE1ELSR_1EEEEEENS4_6LayoutINS5_IJSB_SC_SC_EEENS5_IJSC_NSA_ILi0EEESW_EEEEENS5_IJNS4_10UnderscoreESZ_SZ_EEEEENS4_23SM90_TMA_LOAD_MULTICASTENS4_14ComposedLayoutINS4_7SwizzleILi3ELi4ELi3EEENS4_18smem_ptr_flag_bitsILi32EEENSU_INS5_IJNSA_ILi8EEENSA_ILi32EEEEEENS5_IJS19_SC_EEEEEEEvNS4_8identityES12_S1D_vS1E_EENS_8epilogue10collective6detail29Sm90TmaWarpSpecializedAdapterINS1H_15DefaultEpilogueISK_SL_SL_NS1G_6thread17LinearCombinationISK_Li1EffLNS1L_9ScaleType4KindE0ELNS_15FloatRoundStyleE2ESK_EENS1_15EpilogueDefaultEEEEEvvEEEEvNT_6ParamsE,"",@"SHT_CUDA_INFO"
	.sectionflags	@""
	.align	4


	//----- nvinfo : EIATTR_CUDA_API_VERSION
	.align		4
        /*0000*/ 	.byte	0x04, 0x37
        /*0002*/ 	.short	(.L_21 - .L_20)
.L_20:
        /*0004*/ 	.word	0x00000082


	//----- nvinfo : EIATTR_KPARAM_INFO
	.align		4
.L_21:
        /*0008*/ 	.byte	0x04, 0x17
        /*000a*/ 	.short	(.L_23 - .L_22)
.L_22:
        /*000c*/ 	.word	0x00000000
        /*0010*/ 	.short	0x0000
        /*0012*/ 	.short	0x0070
        /*0014*/ 	.byte	0x00, 0xf0, 0x01, 0x10


	//----- nvinfo : EIATTR_SPARSE_MMA_MASK
	.align		4
.L_23:
        /*0018*/ 	.byte	0x03, 0x50
        /*001a*/ 	.short	0x0000


	//----- nvinfo : EIATTR_MAXREG_COUNT
	.align		4
        /*001c*/ 	.byte	0x03, 0x1b
        /*001e*/ 	.short	0x00a8


	//----- nvinfo : EIATTR_NUM_BARRIERS
	.align		4
        /*0020*/ 	.byte	0x02, 0x4c
        /*0022*/ 	.byte	0x01
	.zero		1


	//----- nvinfo : EIATTR_EXTERNS
	.align		4
        /*0024*/ 	.byte	0x04, 0x0f
        /*0026*/ 	.short	(.L_25 - .L_24)


	//   ....[0]....
	.align		4
.L_24:
        /*0028*/ 	.word	index@(__assertfail)


	//----- nvinfo : EIATTR_MERCURY_ISA_VERSION
	.align		4
.L_25:
        /*002c*/ 	.byte	0x03, 0x5f
        /*002e*/ 	.short	0x0101


	//----- nvinfo : EIATTR_INT_WARP_WIDE_INSTR_OFFSETS
	.align		4
        /*0030*/ 	.byte	0x04, 0x31
        /*0032*/ 	.short	(.L_27 - .L_26)


	//   ....[0]....
.L_26:
        /*0034*/ 	.word	0x00000440


	//   ....[1]....
        /*0038*/ 	.word	0x00000470


	//   ....[2]....
        /*003c*/ 	.word	0x00000630


	//   ....[3]....
        /*0040*/ 	.word	0x000020f0


	//----- nvinfo : EIATTR_COOP_GROUP_MASK_REGIDS
	.align		4
.L_27:
        /*0044*/ 	.byte	0x04, 0x29
        /*0046*/ 	.short	(.L_29 - .L_28)


	//   ....[0]....
.L_28:
        /*0048*/ 	.word	0xffffffff


	//   ....[1]....
        /*004c*/ 	.word	0xffffffff


	//   ....[2]....
        /*0050*/ 	.word	0xffffffff


	//   ....[3]....
        /*0054*/ 	.word	0xffffffff


	//   ....[4]....
        /*0058*/ 	.word	0xffffffff


	//   ....[5]....
        /*005c*/ 	.word	0xffffffff


	//----- nvinfo : EIATTR_COOP_GROUP_INSTR_OFFSETS
	.align		4
.L_29:
        /*0060*/ 	.byte	0x04, 0x28
        /*0062*/ 	.short	(.L_31 - .L_30)


	//   ....[0]....
.L_30:
        /*0064*/ 	.word	0x00000060


	//   ....[1]....
        /*0068*/ 	.word	0x00000070


	//   ....[2]....
        /*006c*/ 	.word	0x00000130


	//   ....[3]....
        /*0070*/ 	.word	0x00000290


	//   ....[4]....
        /*0074*/ 	.word	0x000007b0


	//   ....[5]....
        /*0078*/ 	.word	0x00001200


	//----- nvinfo : EIATTR_REG_RECONFIG
	.align		4
.L_31:
        /*007c*/ 	.byte	0x01, 0x54
	.zero		2


	//----- nvinfo : EIATTR_SYSCALL_OFFSETS
	.align		4
        /*0080*/ 	.byte	0x04, 0x46
        /*0082*/ 	.short	(.L_33 - .L_32)


	//   ....[0]....
.L_32:
        /*0084*/ 	.word	0x000013c0


	//----- nvinfo : EIATTR_MBARRIER_INSTR_OFFSETS
	.align		4
.L_33:
        /*0088*/ 	.byte	0x04, 0x39
        /*008a*/ 	.short	(.L_35 - .L_34)


	//   ....[0]....
.L_34:
        /*008c*/ 	.word	0x00000230
        /*0090*/ 	.word	0x000000ff
        /*0094*/ 	.word	0x00000000
        /*0098*/ 	.short	0x0100
        /*009a*/ 	.byte	0x08
	.zero		1


	//   ....[1]....
        /*009c*/ 	.word	0x00000240
        /*00a0*/ 	.word	0x000000ff
        /*00a4*/ 	.word	0x00000010
        /*00a8*/ 	.short	0x0100
        /*00aa*/ 	.byte	0x08
	.zero		1


	//   ....[2]....
        /*00ac*/ 	.word	0x00000250
        /*00b0*/ 	.word	0x000000ff
        /*00b4*/ 	.word	0x00000008
        /*00b8*/ 	.short	0x0100
        /*00ba*/ 	.byte	0x08
	.zero		1


	//   ....[3]....
        /*00bc*/ 	.word	0x00000260
        /*00c0*/ 	.word	0x000000ff
        /*00c4*/ 	.word	0x00000018
        /*00c8*/ 	.short	0x0100
        /*00ca*/ 	.byte	0x08
	.zero		1


	//   ....[4]....
        /*00cc*/ 	.word	0x000006b0
        /*00d0*/ 	.word	0x000000ff
        /*00d4*/ 	.word	0x00000030
        /*00d8*/ 	.short	0x0100
        /*00da*/ 	.byte	0x06
	.zero		1


	//   ....[5]....
        /*00dc*/ 	.word	0x00000740
        /*00e0*/ 	.word	0x000000ff
        /*00e4*/ 	.word	0x00000038
        /*00e8*/ 	.short	0x0100
        /*00ea*/ 	.byte	0x06
	.zero		1


	//   ....[6]....
        /*00ec*/ 	.word	0x00001480
        /*00f0*/ 	.word	0x00000003
        /*00f4*/ 	.word	0x00000000
        /*00f8*/ 	.short	0x010a
        /*00fa*/ 	.byte	0x3f
	.zero		1


	//   ....[7]....
        /*00fc*/ 	.word	0x000014c0
        /*0100*/ 	.word	0x00000003
        /*0104*/ 	.word	0x00000000
        /*0108*/ 	.short	0x010a
        /*010a*/ 	.byte	0x3f
	.zero		1


	//   ....[8]....
        /*010c*/ 	.word	0x00001ac0
        /*0110*/ 	.word	0x00000005
        /*0114*/ 	.word	0x00000000
        /*0118*/ 	.short	0x010a
        /*011a*/ 	.byte	0x3f
	.zero		1


	//   ....[9]....
        /*011c*/ 	.word	0x00001b00
        /*0120*/ 	.word	0x00000005
        /*0124*/ 	.word	0x00000000
        /*0128*/ 	.short	0x010a
        /*012a*/ 	.byte	0x3f
	.zero		1


	//   ....[10]....
        /*012c*/ 	.word	0x00001f90
        /*0130*/ 	.word	0x00000005
        /*0134*/ 	.word	0x00000000
        /*0138*/ 	.short	0x0101
        /*013a*/ 	.byte	0x3f
	.zero		1


	//   ....[11]....
        /*013c*/ 	.word	0x00002170
        /*0140*/ 	.word	0x00000003
        /*0144*/ 	.word	0x00000000
        /*0148*/ 	.short	0x0101
        /*014a*/ 	.byte	0x3f
	.zero		1


	//   ....[12]....
        /*014c*/ 	.word	0x0000b040
        /*0150*/ 	.word	0x00000014
        /*0154*/ 	.word	0x00000010
        /*0158*/ 	.short	0x010a
        /*015a*/ 	.byte	0x3f
	.zero		1


	//   ....[13]....
        /*015c*/ 	.word	0x0000b4e0
        /*0160*/ 	.word	0x00000004
        /*0164*/ 	.word	0x00000038
        /*0168*/ 	.short	0x0101
        /*016a*/ 	.byte	0x3f
	.zero		1


	//   ....[14]....
        /*016c*/ 	.word	0x0000bbf0
        /*0170*/ 	.word	0x00000005
        /*0174*/ 	.word	0x00000000
        /*0178*/ 	.short	0x010a
        /*017a*/ 	.byte	0x3f
	.zero		1


	//   ....[15]....
        /*017c*/ 	.word	0x0000bc70
        /*0180*/ 	.word	0x00000009
        /*0184*/ 	.word	0x00000000
        /*0188*/ 	.short	0x010a
        /*018a*/ 	.byte	0x3f
	.zero		1


	//   ....[16]....
        /*018c*/ 	.word	0x0000bcd0
        /*0190*/ 	.word	0x00000003
        /*0194*/ 	.word	0x00000000
        /*0198*/ 	.short	0x010a
        /*019a*/ 	.byte	0x3f
	.zero		1


	//   ....[17]....
        /*019c*/ 	.word	0x0000bd20
        /*01a0*/ 	.word	0x00000005
        /*01a4*/ 	.word	0x00000000
        /*01a8*/ 	.short	0x010a
        /*01aa*/ 	.byte	0x3f
	.zero		1


	//   ....[18]....
        /*01ac*/ 	.word	0x0000bdf0
        /*01b0*/ 	.word	0x00000014
        /*01b4*/ 	.word	0x00000010
        /*01b8*/ 	.short	0x010a
        /*01ba*/ 	.byte	0x3f
	.zero		1


	//   ....[19]....
        /*01bc*/ 	.word	0x0000bec0
        /*01c0*/ 	.word	0x00000005
        /*01c4*/ 	.word	0x00000000
        /*01c8*/ 	.short	0x010a
        /*01ca*/ 	.byte	0x3f
	.zero		1


	//----- nvinfo : EIATTR_NUM_MBARRIERS
	.align		4
.L_35:
        /*01cc*/ 	.byte	0x03, 0x38
        /*01ce*/ 	.short	0x0006


	//----- nvinfo : EIATTR_EXIT_INSTR_OFFSETS
	.align		4
        /*01d0*/ 	.byte	0x04, 0x1c
        /*01d2*/ 	.short	(.L_37 - .L_36)


	//   ....[0]....
.L_36:
        /*01d4*/ 	.word	0x00000910


	//   ....[1]....
        /*01d8*/ 	.word	0x00001130


	//   ....[2]....
        /*01dc*/ 	.word	0x0000a670


	//   ....[3]....
        /*01e0*/ 	.word	0x0000abd0


	//   ....[4]....
        /*01e4*/ 	.word	0x0000bcc0


	//----- nvinfo : EIATTR_MAX_THREADS
	.align		4
.L_37:
        /*01e8*/ 	.byte	0x04, 0x05
        /*01ea*/ 	.short	(.L_39 - .L_38)
.L_38:
        /*01ec*/ 	.word	0x00000180
        /*01f0*/ 	.word	0x00000001
        /*01f4*/ 	.word	0x00000001


	//----- nvinfo : EIATTR_CRS_STACK_SIZE
	.align		4
.L_39:
        /*01f8*/ 	.byte	0x04, 0x1e
        /*01fa*/ 	.short	(.L_41 - .L_40)
.L_40:
        /*01fc*/ 	.word	0x00000000


	//----- nvinfo : EIATTR_CBANK_PARAM_SIZE
	.align		4
.L_41:
        /*0200*/ 	.byte	0x03, 0x19
        /*0202*/ 	.short	0x0470


	//----- nvinfo : EIATTR_PARAM_CBANK
	.align		4
        /*0204*/ 	.byte	0x04, 0x0a
        /*0206*/ 	.short	(.L_43 - .L_42)
	.align		4
.L_42:
        /*0208*/ 	.word	index@(.nv.constant0._ZN7cutlass13device_kernelINS_4gemm6kernel13GemmUniversalIN4cute5tupleIJiiiiEEENS1_10collective13CollectiveMmaINS1_34MainloopSm90TmaGmmaWarpSpecializedILi2ENS5_IJNS4_1CILi2EEESB_NSA_ILi1EEEEEENS1_35KernelTmaWarpSpecializedCooperativeEEENS5_IJNSA_ILi128EEENSA_ILi256EEENSA_ILi64EEEEEENS_10tfloat32_tENS5_IJlSC_lEEESK_SL_NS4_8TiledMMAINS4_8MMA_AtomIJNS4_4SM904GMMA30MMA_64x256x8_F32TF32TF32_SS_TNILNSP_7ScaleInE1ELSR_1EEEEEENS4_6LayoutINS5_IJSB_SC_SC_EEENS5_IJSC_NSA_ILi0EEESW_EEEEENS5_IJNS4_10UnderscoreESZ_SZ_EEEEENS4_23SM90_TMA_LOAD_MULTICASTENS4_14ComposedLayoutINS4_7SwizzleILi3ELi4ELi3EEENS4_18smem_ptr_flag_bitsILi32EEENSU_INS5_IJNSA_ILi8EEENSA_ILi32EEEEEENS5_IJS19_SC_EEEEEEEvNS4_8identityES12_S1D_vS1E_EENS_8epilogue10collective6detail29Sm90TmaWarpSpecializedAdapterINS1H_15DefaultEpilogueISK_SL_SL_NS1G_6thread17LinearCombinationISK_Li1EffLNS1L_9ScaleType4KindE0ELNS_15FloatRoundStyleE2ESK_EENS1_15EpilogueDefaultEEEEEvvEEEEvNT_6ParamsE)
        /*020c*/ 	.short	0x0210
        /*020e*/ 	.short	0x0470


	//----- nvinfo : EIATTR_SW_WAR
	.align		4
.L_43:
        /*0210*/ 	.byte	0x04, 0x36
        /*0212*/ 	.short	(.L_45 - .L_44)
.L_44:
        /*0214*/ 	.word	0x00000008
.L_45:


//--------------------- .nv.callgraph             --------------------------
	.section	.nv.callgraph,"",@"SHT_CUDA_CALLGRAPH"
	.align	4
	.sectionentsize	8
	.align		4
        /*0000*/ 	.word	0x00000000
	.align		4
        /*0004*/ 	.word	0xffffffff
	.align		4
        /*0008*/ 	.word	index@(_ZN7cutlass13device_kernelINS_4gemm6kernel13GemmUniversalIN4cute5tupleIJiiiiEEENS1_10collective13CollectiveMmaINS1_34MainloopSm90TmaGmmaWarpSpecializedILi2ENS5_IJNS4_1CILi2EEESB_NSA_ILi1EEEEEENS1_35KernelTmaWarpSpecializedCooperativeEEENS5_IJNSA_ILi128EEENSA_ILi256EEENSA_ILi64EEEEEENS_10tfloat32_tENS5_IJlSC_lEEESK_SL_NS4_8TiledMMAINS4_8MMA_AtomIJNS4_4SM904GMMA30MMA_64x256x8_F32TF32TF32_SS_TNILNSP_7ScaleInE1ELSR_1EEEEEENS4_6LayoutINS5_IJSB_SC_SC_EEENS5_IJSC_NSA_ILi0EEESW_EEEEENS5_IJNS4_10UnderscoreESZ_SZ_EEEEENS4_23SM90_TMA_LOAD_MULTICASTENS4_14ComposedLayoutINS4_7SwizzleILi3ELi4ELi3EEENS4_18smem_ptr_flag_bitsILi32EEENSU_INS5_IJNSA_ILi8EEENSA_ILi32EEEEEENS5_IJS19_SC_EEEEEEEvNS4_8identityES12_S1D_vS1E_EENS_8epilogue10collective6detail29Sm90TmaWarpSpecializedAdapterINS1H_15DefaultEpilogueISK_SL_SL_NS1G_6thread17LinearCombinationISK_Li1EffLNS1L_9ScaleType4KindE0ELNS_15FloatRoundStyleE2ESK_EENS1_15EpilogueDefaultEEEEEvvEEEEvNT_6ParamsE)
	.align		4
        /*000c*/ 	.word	index@(__assertfail)
	.align		4
        /*0010*/ 	.word	0x00000000
	.align		4
        /*0014*/ 	.word	0xfffffffe
	.align		4
        /*0018*/ 	.word	0x00000000
	.align		4
        /*001c*/ 	.word	0xfffffffd
	.align		4
        /*0020*/ 	.word	0x00000000
	.align		4
        /*0024*/ 	.word	0xfffffffc


//--------------------- .nv.constant4             --------------------------
	.section	.nv.constant4,"a",@progbits
	.align	8
	.align		8
.nv.constant4:
        /*0000*/ 	.dword	__assertfail
	.align		8
        /*0008*/ 	.dword	__unnamed_1
	.align		8
        /*0010*/ 	.dword	_ZN39_INTERNAL_117cb1c1_4_k_cu_cf21ba79_64764cuda3std3__45__cpo5beginE
	.align		8
        /*0018*/ 	.dword	_ZN39_INTERNAL_117cb1c1_4_k_cu_cf21ba79_64764cuda3std3__45__cpo3endE
	.align		8
        /*0020*/ 	.dword	_ZN39_INTERNAL_117cb1c1_4_k_cu_cf21ba79_64764cuda3std3__45__cpo6cbeginE
	.align		8
        /*0028*/ 	.dword	_ZN39_INTERNAL_117cb1c1_4_k_cu_cf21ba79_64764cuda3std3__45__cpo4cendE
	.align		8
        /*0030*/ 	.dword	_ZN39_INTERNAL_117cb1c1_4_k_cu_cf21ba79_64764cuda3std3__441_GLOBAL__N__117cb1c1_4_k_cu_cf21ba79_64766ignoreE
	.align		8
        /*0038*/ 	.dword	_ZN39_INTERNAL_117cb1c1_4_k_cu_cf21ba79_64764cuda3std3__419piecewise_constructE
	.align		8
        /*0040*/ 	.dword	_ZN39_INTERNAL_117cb1c1_4_k_cu_cf21ba79_64764cuda3std3__48in_placeE
	.align		8
        /*0048*/ 	.dword	_ZN39_INTERNAL_117cb1c1_4_k_cu_cf21ba79_64764cuda3std6ranges3__45__cpo4swapE
	.align		8
        /*0050*/ 	.dword	_ZN39_INTERNAL_117cb1c1_4_k_cu_cf21ba79_64764cuda3std6ranges3__45__cpo9iter_moveE
	.align		8
        /*0058*/ 	.dword	_ZN39_INTERNAL_117cb1c1_4_k_cu_cf21ba79_64764cute7productE
	.align		8
        /*0060*/ 	.dword	_ZN39_INTERNAL_117cb1c1_4_k_cu_cf21ba79_64764cute1_E
	.align		8
        /*0068*/ 	.dword	$str$22
	.align		8
        /*0070*/ 	.dword	$str$23


//--------------------- .text._ZN7cutlass13device_kernelINS_4gemm6kernel13GemmUniversalIN4cute5tupleIJiiiiEEENS1_10collective13CollectiveMmaINS1_34MainloopSm90TmaGmmaWarpSpecializedILi2ENS5_IJNS4_1CILi2EEESB_NSA_ILi1EEEEEENS1_35KernelTmaWarpSpecializedCooperativeEEENS5_IJNSA_ILi128EEENSA_ILi256EEENSA_ILi64EEEEEENS_10tfloat32_tENS5_IJlSC_lEEESK_SL_NS4_8TiledMMAINS4_8MMA_AtomIJNS4_4SM904GMMA30MMA_64x256x8_F32TF32TF32_SS_TNILNSP_7ScaleInE1ELSR_1EEEEEENS4_6LayoutINS5_IJSB_SC_SC_EEENS5_IJSC_NSA_ILi0EEESW_EEEEENS5_IJNS4_10UnderscoreESZ_SZ_EEEEENS4_23SM90_TMA_LOAD_MULTICASTENS4_14ComposedLayoutINS4_7SwizzleILi3ELi4ELi3EEENS4_18smem_ptr_flag_bitsILi32EEENSU_INS5_IJNSA_ILi8EEENSA_ILi32EEEEEENS5_IJS19_SC_EEEEEEEvNS4_8identityES12_S1D_vS1E_EENS_8epilogue10collective6detail29Sm90TmaWarpSpecializedAdapterINS1H_15DefaultEpilogueISK_SL_SL_NS1G_6thread17LinearCombinationISK_Li1EffLNS1L_9ScaleType4KindE0ELNS_15FloatRoundStyleE2ESK_EENS1_15EpilogueDefaultEEEEEvvEEEEvNT_6ParamsE --------------------------
	.section	.text._ZN7cutlass13device_kernelINS_4gemm6kernel13GemmUniversalIN4cute5tupleIJiiiiEEENS1_10collective13CollectiveMmaINS1_34MainloopSm90TmaGmmaWarpSpecializedILi2ENS5_IJNS4_1CILi2EEESB_NSA_ILi1EEEEEENS1_35KernelTmaWarpSpecializedCooperativeEEENS5_IJNSA_ILi128EEENSA_ILi256EEENSA_ILi64EEEEEENS_10tfloat32_tENS5_IJlSC_lEEESK_SL_NS4_8TiledMMAINS4_8MMA_AtomIJNS4_4SM904GMMA30MMA_64x256x8_F32TF32TF32_SS_TNILNSP_7ScaleInE1ELSR_1EEEEEENS4_6LayoutINS5_IJSB_SC_SC_EEENS5_IJSC_NSA_ILi0EEESW_EEEEENS5_IJNS4_10UnderscoreESZ_SZ_EEEEENS4_23SM90_TMA_LOAD_MULTICASTENS4_14ComposedLayoutINS4_7SwizzleILi3ELi4ELi3EEENS4_18smem_ptr_flag_bitsILi32EEENSU_INS5_IJNSA_ILi8EEENSA_ILi32EEEEEENS5_IJS19_SC_EEEEEEEvNS4_8identityES12_S1D_vS1E_EENS_8epilogue10collective6detail29Sm90TmaWarpSpecializedAdapterINS1H_15DefaultEpilogueISK_SL_SL_NS1G_6thread17LinearCombinationISK_Li1EffLNS1L_9ScaleType4KindE0ELNS_15FloatRoundStyleE2ESK_EENS1_15EpilogueDefaultEEEEEvvEEEEvNT_6ParamsE,"ax",@progbits
	.align	128
.text._ZN7cutlass13device_kernelINS_4gemm6kernel13GemmUniversalIN4cute5tupleIJiiiiEEENS1_10collective13CollectiveMmaINS1_34MainloopSm90TmaGmmaWarpSpecializedILi2ENS5_IJNS4_1CILi2EEESB_NSA_ILi1EEEEEENS1_35KernelTmaWarpSpecializedCooperativeEEENS5_IJNSA_ILi128EEENSA_ILi256EEENSA_ILi64EEEEEENS_10tfloat32_tENS5_IJlSC_lEEESK_SL_NS4_8TiledMMAINS4_8MMA_AtomIJNS4_4SM904GMMA30MMA_64x256x8_F32TF32TF32_SS_TNILNSP_7ScaleInE1ELSR_1EEEEEENS4_6LayoutINS5_IJSB_SC_SC_EEENS5_IJSC_NSA_ILi0EEESW_EEEEENS5_IJNS4_10UnderscoreESZ_SZ_EEEEENS4_23SM90_TMA_LOAD_MULTICASTENS4_14ComposedLayoutINS4_7SwizzleILi3ELi4ELi3EEENS4_18smem_ptr_flag_bitsILi32EEENSU_INS5_IJNSA_ILi8EEENSA_ILi32EEEEEENS5_IJS19_SC_EEEEEEEvNS4_8identityES12_S1D_vS1E_EENS_8epilogue10collective6detail29Sm90TmaWarpSpecializedAdapterINS1H_15DefaultEpilogueISK_SL_SL_NS1G_6thread17LinearCombinationISK_Li1EffLNS1L_9ScaleType4KindE0ELNS_15FloatRoundStyleE2ESK_EENS1_15EpilogueDefaultEEEEEvvEEEEvNT_6ParamsE:
        .type           _ZN7cutlass13device_kernelINS_4gemm6kernel13GemmUniversalIN4cute5tupleIJiiiiEEENS1_10collective13CollectiveMmaINS1_34MainloopSm90TmaGmmaWarpSpecializedILi2ENS5_IJNS4_1CILi2EEESB_NSA_ILi1EEEEEENS1_35KernelTmaWarpSpecializedCooperativeEEENS5_IJNSA_ILi128EEENSA_ILi256EEENSA_ILi64EEEEEENS_10tfloat32_tENS5_IJlSC_lEEESK_SL_NS4_8TiledMMAINS4_8MMA_AtomIJNS4_4SM904GMMA30MMA_64x256x8_F32TF32TF32_SS_TNILNSP_7ScaleInE1ELSR_1EEEEEENS4_6LayoutINS5_IJSB_SC_SC_EEENS5_IJSC_NSA_ILi0EEESW_EEEEENS5_IJNS4_10UnderscoreESZ_SZ_EEEEENS4_23SM90_TMA_LOAD_MULTICASTENS4_14ComposedLayoutINS4_7SwizzleILi3ELi4ELi3EEENS4_18smem_ptr_flag_bitsILi32EEENSU_INS5_IJNSA_ILi8EEENSA_ILi32EEEEEENS5_IJS19_SC_EEEEEEEvNS4_8identityES12_S1D_vS1E_EENS_8epilogue10collective6detail29Sm90TmaWarpSpecializedAdapterINS1H_15DefaultEpilogueISK_SL_SL_NS1G_6thread17LinearCombinationISK_Li1EffLNS1L_9ScaleType4KindE0ELNS_15FloatRoundStyleE2ESK_EENS1_15EpilogueDefaultEEEEEvvEEEEvNT_6ParamsE,@function
        .size           _ZN7cutlass13device_kernelINS_4gemm6kernel13GemmUniversalIN4cute5tupleIJiiiiEEENS1_10collective13CollectiveMmaINS1_34MainloopSm90TmaGmmaWarpSpecializedILi2ENS5_IJNS4_1CILi2EEESB_NSA_ILi1EEEEEENS1_35KernelTmaWarpSpecializedCooperativeEEENS5_IJNSA_ILi128EEENSA_ILi256EEENSA_ILi64EEEEEENS_10tfloat32_tENS5_IJlSC_lEEESK_SL_NS4_8TiledMMAINS4_8MMA_AtomIJNS4_4SM904GMMA30MMA_64x256x8_F32TF32TF32_SS_TNILNSP_7ScaleInE1ELSR_1EEEEEENS4_6LayoutINS5_IJSB_SC_SC_EEENS5_IJSC_NSA_ILi0EEESW_EEEEENS5_IJNS4_10UnderscoreESZ_SZ_EEEEENS4_23SM90_TMA_LOAD_MULTICASTENS4_14ComposedLayoutINS4_7SwizzleILi3ELi4ELi3EEENS4_18smem_ptr_flag_bitsILi32EEENSU_INS5_IJNSA_ILi8EEENSA_ILi32EEEEEENS5_IJS19_SC_EEEEEEEvNS4_8identityES12_S1D_vS1E_EENS_8epilogue10collective6detail29Sm90TmaWarpSpecializedAdapterINS1H_15DefaultEpilogueISK_SL_SL_NS1G_6thread17LinearCombinationISK_Li1EffLNS1L_9ScaleType4KindE0ELNS_15FloatRoundStyleE2ESK_EENS1_15EpilogueDefaultEEEEEvvEEEEvNT_6ParamsE,(.L_x_321 - _ZN7cutlass13device_kernelINS_4gemm6kernel13GemmUniversalIN4cute5tupleIJiiiiEEENS1_10collective13CollectiveMmaINS1_34MainloopSm90TmaGmmaWarpSpecializedILi2ENS5_IJNS4_1CILi2EEESB_NSA_ILi1EEEEEENS1_35KernelTmaWarpSpecializedCooperativeEEENS5_IJNSA_ILi128EEENSA_ILi256EEENSA_ILi64EEEEEENS_10tfloat32_tENS5_IJlSC_lEEESK_SL_NS4_8TiledMMAINS4_8MMA_AtomIJNS4_4SM904GMMA30MMA_64x256x8_F32TF32TF32_SS_TNILNSP_7ScaleInE1ELSR_1EEEEEENS4_6LayoutINS5_IJSB_SC_SC_EEENS5_IJSC_NSA_ILi0EEESW_EEEEENS5_IJNS4_10UnderscoreESZ_SZ_EEEEENS4_23SM90_TMA_LOAD_MULTICASTENS4_14ComposedLayoutINS4_7SwizzleILi3ELi4ELi3EEENS4_18smem_ptr_flag_bitsILi32EEENSU_INS5_IJNSA_ILi8EEENSA_ILi32EEEEEENS5_IJS19_SC_EEEEEEEvNS4_8identityES12_S1D_vS1E_EENS_8epilogue10collective6detail29Sm90TmaWarpSpecializedAdapterINS1H_15DefaultEpilogueISK_SL_SL_NS1G_6thread17LinearCombinationISK_Li1EffLNS1L_9ScaleType4KindE0ELNS_15FloatRoundStyleE2ESK_EENS1_15EpilogueDefaultEEEEEvvEEEEvNT_6ParamsE)
        .other          _ZN7cutlass13device_kernelINS_4gemm6kernel13GemmUniversalIN4cute5tupleIJiiiiEEENS1_10collective13CollectiveMmaINS1_34MainloopSm90TmaGmmaWarpSpecializedILi2ENS5_IJNS4_1CILi2EEESB_NSA_ILi1EEEEEENS1_35KernelTmaWarpSpecializedCooperativeEEENS5_IJNSA_ILi128EEENSA_ILi256EEENSA_ILi64EEEEEENS_10tfloat32_tENS5_IJlSC_lEEESK_SL_NS4_8TiledMMAINS4_8MMA_AtomIJNS4_4SM904GMMA30MMA_64x256x8_F32TF32TF32_SS_TNILNSP_7ScaleInE1ELSR_1EEEEEENS4_6LayoutINS5_IJSB_SC_SC_EEENS5_IJSC_NSA_ILi0EEESW_EEEEENS5_IJNS4_10UnderscoreESZ_SZ_EEEEENS4_23SM90_TMA_LOAD_MULTICASTENS4_14ComposedLayoutINS4_7SwizzleILi3ELi4ELi3EEENS4_18smem_ptr_flag_bitsILi32EEENSU_INS5_IJNSA_ILi8EEENSA_ILi32EEEEEENS5_IJS19_SC_EEEEEEEvNS4_8identityES12_S1D_vS1E_EENS_8epilogue10collective6detail29Sm90TmaWarpSpecializedAdapterINS1H_15DefaultEpilogueISK_SL_SL_NS1G_6thread17LinearCombinationISK_Li1EffLNS1L_9ScaleType4KindE0ELNS_15FloatRoundStyleE2ESK_EENS1_15EpilogueDefaultEEEEEvvEEEEvNT_6ParamsE,@"STO_CUDA_ENTRY STV_DEFAULT"
_ZN7cutlass13device_kernelINS_4gemm6kernel13GemmUniversalIN4cute5tupleIJiiiiEEENS1_10collective13CollectiveMmaINS1_34MainloopSm90TmaGmmaWarpSpecializedILi2ENS5_IJNS4_1CILi2EEESB_NSA_ILi1EEEEEENS1_35KernelTmaWarpSpecializedCooperativeEEENS5_IJNSA_ILi128EEENSA_ILi256EEENSA_ILi64EEEEEENS_10tfloat32_tENS5_IJlSC_lEEESK_SL_NS4_8TiledMMAINS4_8MMA_AtomIJNS4_4SM904GMMA30MMA_64x256x8_F32TF32TF32_SS_TNILNSP_7ScaleInE1ELSR_1EEEEEENS4_6LayoutINS5_IJSB_SC_SC_EEENS5_IJSC_NSA_ILi0EEESW_EEEEENS5_IJNS4_10UnderscoreESZ_SZ_EEEEENS4_23SM90_TMA_LOAD_MULTICASTENS4_14ComposedLayoutINS4_7SwizzleILi3ELi4ELi3EEENS4_18smem_ptr_flag_bitsILi32EEENSU_INS5_IJNSA_ILi8EEENSA_ILi32EEEEEENS5_IJS19_SC_EEEEEEEvNS4_8identityES12_S1D_vS1E_EENS_8epilogue10collective6detail29Sm90TmaWarpSpecializedAdapterINS1H_15DefaultEpilogueISK_SL_SL_NS1G_6thread17LinearCombinationISK_Li1EffLNS1L_9ScaleType4KindE0ELNS_15FloatRoundStyleE2ESK_EENS1_15EpilogueDefaultEEEEEvvEEEEvNT_6ParamsE:
[----:B------:R-:W0:Y:S01]  /*0000*/  LDC R1, c[0x0][0x28] ;  /* 0x00000a00ff017b82 */ /* 0x000e220000000800 */
[----:B------:R-:W1:Y:S01]  /*0010*/  S2R R18, SR_TID.X ;  /* 0x0000000000127919 */ /* 0x000e620000002100 */
[----:B------:R-:W-:Y:S01]  /*0020*/  ELECT P0, URZ, PT ;  /* 0x00000000003f782f */ /* 0x000fe20003800000 */
[----:B------:R-:W-:Y:S01]  /*0030*/  BSSY B0, `(.L_x_0) ;  /* 0x000000f000007945 */ /* 0x000fe20003800000 */
[--C-:B-1----:R-:W-:Y:S02]  /*0040*/  SHF.R.U32.HI R0, RZ, 0x5, R18.reuse ;  /* 0x00000005ff007819 */ /* 0x102fe40000011612 */
[----:B------:R-:W-:-:S03]  /*0050*/  SHF.R.U32.HI R3, RZ, 0x7, R18 ;  /* 0x00000007ff037819 */ /* 0x000fc60000011612 */
[----:B------:R-:W1:Y:S04]  /*0060*/  SHFL.IDX PT, R2, R0, RZ, 0x1f ;  /* 0x00001fff00027589 */ /* 0x000e6800000e0000 */
[----:B------:R2:W3:Y:S01]  /*0070*/  SHFL.IDX PT, R5, R3, RZ, 0x1f ;  /* 0x00001fff03057589 */ /* 0x0004e200000e0000 */
[----:B-1----:R-:W-:-:S13]  /*0080*/  ISETP.NE.OR P0, PT, R2, RZ, !P0 ;  /* 0x000000ff0200720c */ /* 0x002fda0004705670 */
[----:B0-23--:R-:W-:Y:S05]  /*0090*/  @P0 BRA `(.L_x_1) ;  /* 0x0000000000200947 */ /* 0x00dfea0003800000 */
[----:B------:R-:W-:Y:S02]  /*00a0*/  ULDC.64 UR4, c[0x0][0x198] ;  /* 0x0000660000047ab9 */ /* 0x000fe40000000a00 */
[----:B------:R-:W-:Y:S02]  /*00b0*/  UIADD3 UR6, UP0, UR4, 0xf0, URZ ;  /* 0x000000f004067890 */ /* 0x000fe4000ff1e03f */
[----:B------:R-:W-:Y:S02]  /*00c0*/  UIADD3 UR4, UP1, UR4, 0x1f0, URZ ;  /* 0x000001f004047890 */ /* 0x000fe4000ff3e03f */
[----:B------:R-:W-:Y:S02]  /*00d0*/  UIADD3.X UR7, URZ, UR5, URZ, UP0, !UPT ;  /* 0x000000053f077290 */ /* 0x000fe400087fe43f */
[----:B------:R-:W-:-:S07]  /*00e0*/  UIADD3.X UR5, URZ, UR5, URZ, UP1, !UPT ;  /* 0x000000053f057290 */ /* 0x000fce0008ffe43f */
[----:B------:R0:W-:Y:S02]  /*00f0*/  UTMACCTL.PF [UR6] ;  /* 0x00000000060079b9 */ /* 0x0001e40008040000 */
[----:B------:R0:W-:Y:S02]  /*0100*/  UTMACCTL.PF [UR4] ;  /* 0x00000000040079b9 */ /* 0x0001e40008040000 */
[----:B0-----:R-:W-:Y:S01]  /*0110*/  NOP ;  /* 0x0000000000007918 */ /* 0x001fe20000000000 */
.L_x_1:
[----:B------:R-:W-:Y:S05]  /*0120*/  BSYNC B0 ;  /* 0x0000000000007941 */ /* 0x000fea0003800000 */
.L_x_0:
[----:B------:R-:W0:Y:S02]  /*0130*/  SHFL.IDX PT, R3, R0, RZ, 0x1f ;  /* 0x00001fff00037589 */ /* 0x000e2400000e0000 */
[----:B0-----:R-:W-:-:S13]  /*0140*/  ISETP.NE.AND P0, PT, R3, RZ, PT ;  /* 0x000000ff0300720c */ /* 0x001fda0003f05270 */
[----:B------:R-:W-:Y:S05]  /*0150*/  @P0 BRA `(.L_x_2) ;  /* 0x0000000000480947 */ /* 0x000fea0003800000 */
[----:B------:R-:W0:Y:S01]  /*0160*/  S2UR UR8, SR_CgaCtaId ;  /* 0x00000000000879c3 */ /* 0x000e220000008800 */
[----:B------:R-:W-:Y:S01]  /*0170*/  UMOV UR4, 0x400 ;  /* 0x0000040000047882 */ /* 0x000fe20000000000 */
[----:B------:R-:W-:Y:S01]  /*0180*/  UMOV UR5, 0x1 ;  /* 0x0000000100057882 */ /* 0x000fe20000000000 */
[----:B------:R-:W-:Y:S01]  /*0190*/  UMOV UR6, 0x6 ;  /* 0x0000000600067882 */ /* 0x000fe20000000000 */
[----:B------:R-:W-:Y:S01]  /*01a0*/  ELECT P0, URZ, PT ;  /* 0x00000000003f782f */ /* 0x000fe20003800000 */
[----:B------:R-:W-:-:S04]  /*01b0*/  UIADD3 UR6, -UR6, 0x100000, URZ ;  /* 0x0010000006067890 */ /* 0x000fc8000fffe13f */
[----:B------:R-:W-:Y:S02]  /*01c0*/  USHF.L.U32 UR7, UR6, 0xb, URZ ;  /* 0x0000000b06077899 */ /* 0x000fe4000800063f */
[----:B------:R-:W-:Y:S02]  /*01d0*/  USHF.L.U32 UR6, UR6, 0x1, URZ ;  /* 0x0000000106067899 */ /* 0x000fe4000800063f */
[----:B0-----:R-:W-:Y:S02]  /*01e0*/  ULEA UR8, UR8, UR4, 0x18 ;  /* 0x0000000408087291 */ /* 0x001fe4000f8ec03f */
[----:B------:R-:W-:-:S04]  /*01f0*/  UIADD3 UR4, -UR5, 0x100000, URZ ;  /* 0x0010000005047890 */ /* 0x000fc8000fffe13f */
[----:B------:R-:W-:Y:S02]  /*0200*/  USHF.L.U32 UR5, UR4, 0xb, URZ ;  /* 0x0000000b04057899 */ /* 0x000fe4000800063f */
[----:B------:R-:W-:Y:S01]  /*0210*/  USHF.L.U32 UR4, UR4, 0x1, URZ ;  /* 0x0000000104047899 */ /* 0x000fe2000800063f */
[----:B------:R-:W0:Y:S11]  /*0220*/  FENCE.VIEW.ASYNC.S ;  /* 0x00000000000073c6 */ /* 0x000e360000000000 */
[----:B0-----:R0:W1:Y:S01]  /*0230*/  SYNCS.EXCH.64 URZ, [UR8], UR4 ;  /* 0x00000004083f75b2 */ /* 0x0010620008000100 */
[----:B------:R0:W2:Y:S01]  /*0240*/  SYNCS.EXCH.64 URZ, [UR8+0x10], UR6 ;  /* 0x00001006083f75b2 */ /* 0x0000a20008000100 */
[----:B------:R0:W3:Y:S01]  /*0250*/  SYNCS.EXCH.64 URZ, [UR8+0x8], UR4 ;  /* 0x00000804083f75b2 */ /* 0x0000e20008000100 */
[----:B------:R0:W4:Y:S01]  /*0260*/  SYNCS.EXCH.64 URZ, [UR8+0x18], UR6 ;  /* 0x00001806083f75b2 */ /* 0x0001220008000100 */
[----:B------:R-:W-:Y:S01]  /*0270*/  NOP ;  /* 0x0000000000007918 */ /* 0x000fe20000000000 */
.L_x_2:
[----:B------:R-:W-:Y:S01]  /*0280*/  SHF.R.S32.HI R7, RZ, 0x1f, R18 ;  /* 0x0000001fff077819 */ /* 0x000fe20000011412 */
[----:B------:R-:W5:Y:S01]  /*0290*/  SHFL.IDX PT, R0, R0, RZ, 0x1f ;  /* 0x00001fff00007589 */ /* 0x000f6200000e0000 */
[----:B0-----:R-:W0:Y:S01]  /*02a0*/  S2UR UR8, SR_CTAID.X ;  /* 0x00000000000879c3 */ /* 0x001e220000002500 */
[----:B------:R-:W-:Y:S02]  /*02b0*/  ELECT P0, URZ, PT ;  /* 0x00000000003f782f */ /* 0x000fe40003800000 */
[----:B------:R-:W-:Y:S01]  /*02c0*/  LEA.HI R7, R7, R18, RZ, 0x7 ;  /* 0x0000001207077211 */ /* 0x000fe200078f38ff */
[----:B------:R-:W1:Y:S01]  /*02d0*/  S2R R4, SR_CTAID.Y ;  /* 0x0000000000047919 */ /* 0x000e620000002600 */
[----:B------:R-:W-:Y:S01]  /*02e0*/  SHF.R.S32.HI R8, RZ, 0x1f, R3 ;  /* 0x0000001fff087819 */ /* 0x000fe20000011403 */
[----:B------:R-:W-:Y:S01]  /*02f0*/  ULDC UR4, c[0x0][0x150] ;  /* 0x0000540000047ab9 */ /* 0x000fe20000000800 */
[----:B------:R-:W-:Y:S01]  /*0300*/  LOP3.LUT R7, R7, 0xffffff80, RZ, 0xc0, !PT ;  /* 0xffffff8007077812 */ /* 0x000fe200078ec0ff */
[----:B------:R-:W-:Y:S01]  /*0310*/  NOP ;  /* 0x0000000000007918 */ /* 0x000fe20000000000 */
[----:B------:R-:W-:Y:S01]  /*0320*/  LEA.HI R8, R8, R3, RZ, 0x2 ;  /* 0x0000000308087211 */ /* 0x000fe200078f10ff */
[----:B------:R-:W2:Y:S01]  /*0330*/  LDC R10, c[0x0][0x144] ;  /* 0x00005100ff0a7b82 */ /* 0x000ea20000000800 */
[----:B------:R-:W-:Y:S01]  /*0340*/  NOP ;  /* 0x0000000000007918 */ /* 0x000fe20000000000 */
[----:B------:R-:W-:Y:S01]  /*0350*/  IMAD.IADD R6, R18, 0x1, -R7 ;  /* 0x0000000112067824 */ /* 0x000fe200078e0a07 */
[----:B------:R-:W-:Y:S01]  /*0360*/  LOP3.LUT R8, R8, 0x3ffffffc, RZ, 0xc0, !PT ;  /* 0x3ffffffc08087812 */ /* 0x000fe200078ec0ff */
[----:B------:R-:W-:Y:S01]  /*0370*/  IMAD.MOV.U32 R22, RZ, RZ, 0x1 ;  /* 0x00000001ff167424 */ /* 0x000fe200078e00ff */
[----:B------:R-:W-:-:S02]  /*0380*/  ISETP.NE.AND P3, PT, R5, RZ, PT ;  /* 0x000000ff0500720c */ /* 0x000fc40003f65270 */
[----:B------:R-:W-:Y:S01]  /*0390*/  SHF.R.S32.HI R7, RZ, 0x1f, R6 ;  /* 0x0000001fff077819 */ /* 0x000fe20000011406 */
[----:B------:R-:W-:Y:S01]  /*03a0*/  IMAD.IADD R8, R3, 0x1, -R8 ;  /* 0x0000000103087824 */ /* 0x000fe200078e0a08 */
[----:B------:R-:W3:Y:S02]  /*03b0*/  LDC R13, c[0x0][0x140] ;  /* 0x00005000ff0d7b82 */ /* 0x000ee40000000800 */
[----:B------:R-:W-:Y:S02]  /*03c0*/  LEA.HI R7, R7, R6, RZ, 0x3 ;  /* 0x0000000607077211 */ /* 0x000fe400078f18ff */
[----:B-----5:R-:W-:Y:S02]  /*03d0*/  ISETP.NE.OR P0, PT, R0, RZ, !P0 ;  /* 0x000000ff0000720c */ /* 0x020fe40004705670 */
[--C-:B------:R-:W-:Y:S02]  /*03e0*/  SHF.R.S32.HI R0, RZ, 0x3, R7.reuse ;  /* 0x00000003ff007819 */ /* 0x100fe40000011407 */
[----:B------:R-:W-:-:S02]  /*03f0*/  SHF.R.S32.HI R7, RZ, 0x1f, R7 ;  /* 0x0000001fff077819 */ /* 0x000fc40000011407 */
[----:B0-----:R-:W-:Y:S02]  /*0400*/  I2FP.F32.U32 R9, UR8 ;  /* 0x0000000800097c45 */ /* 0x001fe40008201000 */
[----:B------:R-:W-:-:S03]  /*0410*/  LEA.HI R7, R7, R0, RZ, 0x2 ;  /* 0x0000000007077211 */ /* 0x000fc600078f10ff */
[----:B------:R-:W-:Y:S01]  /*0420*/  FMUL R9, R9, UR4 ;  /* 0x0000000409097c20 */ /* 0x000fe20008400000 */
[----:B------:R-:W-:Y:S01]  /*0430*/  LOP3.LUT R7, R7, 0xfffffffc, RZ, 0xc0, !PT ;  /* 0xfffffffc07077812 */ /* 0x000fe200078ec0ff */
[----:B------:R-:W-:Y:S01]  /*0440*/  VOTEU.ALL UP0, P0 ;  /* 0x00000000003f7886 */ /* 0x000fe20000000000 */
[----:B-1----:R-:W-:Y:S01]  /*0450*/  I2FP.F32.U32 R3, R4 ;  /* 0x0000000400037245 */ /* 0x002fe20000201000 */
[----:B------:R-:W-:Y:S01]  /*0460*/  ULDC UR4, c[0x0][0x154] ;  /* 0x0000550000047ab9 */ /* 0x000fe20000000800 */
[----:B------:R-:W-:Y:S01]  /*0470*/  VOTEU.ALL UP1, P0 ;  /* 0x00000000003f7886 */ /* 0x000fe20000020000 */
[----:B------:R-:W0:Y:S01]  /*0480*/  F2I.U32.TRUNC.NTZ R9, R9 ;  /* 0x0000000900097305 */ /* 0x000e22000020f000 */
[----:B------:R-:W-:Y:S01]  /*0490*/  IMAD.IADD R7, R0, 0x1, -R7 ;  /* 0x0000000100077824 */ /* 0x000fe200078e0a07 */
[----:B------:R-:W1:Y:S01]  /*04a0*/  @!UP0 S2UR UR7, SR_CgaCtaId ;  /* 0x00000000000789c3 */ /* 0x000e620000008800 */
[----:B------:R-:W-:Y:S01]  /*04b0*/  FMUL R12, R3, UR4 ;  /* 0x00000004030c7c20 */ /* 0x000fe20008400000 */
[----:B------:R-:W-:Y:S01]  /*04c0*/  UMOV UR4, 0x20 ;  /* 0x0000002000047882 */ /* 0x000fe20000000000 */
[----:B------:R-:W-:Y:S01]  /*04d0*/  IMAD R8, R8, 0x4, R7 ;  /* 0x0000000408087824 */ /* 0x000fe200078e0207 */
[----:B------:R-:W-:Y:S01]  /*04e0*/  @!UP0 UMOV UR6, 0x400 ;  /* 0x0000040000068882 */ /* 0x000fe20000000000 */
[----:B------:R-:W-:-:S04]  /*04f0*/  @!UP0 UIADD3 UR4, -UR4, 0x100000, URZ ;  /* 0x0010000004048890 */ /* 0x000fc8000fffe13f */
[----:B------:R-:W-:Y:S02]  /*0500*/  @!UP0 USHF.L.U32 UR5, UR4, 0xb, URZ ;  /* 0x0000000b04058899 */ /* 0x000fe4000800063f */
[----:B------:R-:W-:Y:S01]  /*0510*/  @!UP0 USHF.L.U32 UR4, UR4, 0x1, URZ ;  /* 0x0000000104048899 */ /* 0x000fe2000800063f */
[----:B---3--:R-:W-:Y:S01]  /*0520*/  ISETP.EQ.U32.AND P2, PT, R13, 0x1, PT ;  /* 0x000000010d00780c */ /* 0x008fe20003f42070 */
[----:B------:R-:W3:Y:S01]  /*0530*/  F2I.U32.TRUNC.NTZ R12, R12 ;  /* 0x0000000c000c7305 */ /* 0x000ee2000020f000 */
[----:B------:R-:W-:Y:S01]  /*0540*/  LEA.HI R0, R8, R8, RZ, 0x1 ;  /* 0x0000000808007211 */ /* 0x000fe200078f08ff */
[----:B------:R-:W5:Y:S03]  /*0550*/  LDC R7, c[0x0][0x148] ;  /* 0x00005200ff077b82 */ /* 0x000f660000000800 */
[----:B------:R-:W-:Y:S01]  /*0560*/  LOP3.LUT R11, R0, 0xfffffffe, RZ, 0xc0, !PT ;  /* 0xfffffffe000b7812 */ /* 0x000fe200078ec0ff */
[----:B0-----:R-:W-:Y:S01]  /*0570*/  IMAD.MOV R15, RZ, RZ, -R9 ;  /* 0x000000ffff0f7224 */ /* 0x001fe200078e0a09 */
[----:B------:R-:W-:-:S03]  /*0580*/  SHF.R.S32.HI R9, RZ, 0x1f, R2 ;  /* 0x0000001fff097819 */ /* 0x000fc60000011402 */
[----:B--2---:R-:W-:Y:S01]  /*0590*/  IMAD R3, R10, R15, UR8 ;  /* 0x000000080a037e24 */ /* 0x004fe2000f8e020f */
[----:B------:R-:W-:Y:S01]  /*05a0*/  LEA.HI R9, R9, R2, RZ, 0x2 ;  /* 0x0000000209097211 */ /* 0x000fe200078f10ff */
[C---:B------:R-:W-:Y:S02]  /*05b0*/  IMAD.IADD R0, R8.reuse, 0x1, -R11 ;  /* 0x0000000108007824 */ /* 0x040fe400078e0a0b */
[----:B------:R-:W-:Y:S01]  /*05c0*/  IMAD.SHL.U32 R11, R8, 0x4, RZ ;  /* 0x00000004080b7824 */ /* 0x000fe200078e00ff */
[----:B------:R-:W-:Y:S01]  /*05d0*/  LOP3.LUT R9, R9, 0xfffffffc, RZ, 0xc0, !PT ;  /* 0xfffffffc09097812 */ /* 0x000fe200078ec0ff */
[----:B---3--:R-:W-:Y:S01]  /*05e0*/  IMAD.MOV R20, RZ, RZ, -R12 ;  /* 0x000000ffff147224 */ /* 0x008fe200078e0a0c */
[----:B------:R-:W-:Y:S01]  /*05f0*/  ISETP.NE.AND P4, PT, R0, R3, PT ;  /* 0x000000030000720c */ /* 0x000fe20003f85270 */
[----:B-1----:R-:W-:Y:S01]  /*0600*/  @!UP0 ULEA UR6, UR7, UR6, 0x18 ;  /* 0x0000000607068291 */ /* 0x002fe2000f8ec03f */
[----:B------:R-:W-:Y:S01]  /*0610*/  LOP3.LUT R152, R8, 0xc, R11, 0x78, !PT ;  /* 0x0000000c08987812 */ /* 0x000fe200078e780b */
[----:B------:R-:W-:Y:S01]  /*0620*/  IMAD.IADD R0, R2, 0x1, -R9 ;  /* 0x0000000102007824 */ /* 0x000fe200078e0a09 */
[----:B------:R-:W-:Y:S01]  /*0630*/  VOTEU.ALL UP0, P0 ;  /* 0x00000000003f7886 */ /* 0x000fe20000000000 */
[----:B------:R-:W-:Y:S01]  /*0640*/  LOP3.LUT P0, RZ, R6, 0x7, RZ, 0xc0, !PT ;  /* 0x0000000706ff7812 */ /* 0x000fe2000780c0ff */
[----:B------:R-:W-:-:S02]  /*0650*/  VIADD R6, R5, 0xffffffff ;  /* 0xffffffff05067836 */ /* 0x000fc40000000000 */
[----:B------:R-:W-:Y:S01]  /*0660*/  ISETP.NE.AND P1, PT, R0, 0x3, PT ;  /* 0x000000030000780c */ /* 0x000fe20003f25270 */
[----:B-----5:R-:W-:Y:S01]  /*0670*/  IMAD R9, R7, R20, R4 ;  /* 0x0000001407097224 */ /* 0x020fe200078e0204 */
[----:B------:R-:W-:Y:S02]  /*0680*/  ISETP.LT.U32.AND P0, PT, R152, 0x4, !P0 ;  /* 0x000000049800780c */ /* 0x000fe40004701070 */
[----:B------:R-:W-:Y:S01]  /*0690*/  ISETP.EQ.OR P1, PT, R0, RZ, !P1 ;  /* 0x000000ff0000720c */ /* 0x000fe20004f22670 */
[----:B------:R-:W0:Y:S02]  /*06a0*/  FENCE.VIEW.ASYNC.S ;  /* 0x00000000000073c6 */ /* 0x000e240000000000 */
[----:B0-----:R0:W1:Y:S01]  /*06b0*/  @!UP0 SYNCS.EXCH.64 URZ, [UR6+0x30], UR4 ;  /* 0x00003004063f85b2 */ /* 0x0010620008000100 */
[----:B------:R-:W-:Y:S02]  /*06c0*/  @P4 LEA.HI R2, R152, R152, RZ, 0x1 ;  /* 0x0000009898024211 */ /* 0x000fe400078f08ff */
[----:B------:R-:W-:-:S02]  /*06d0*/  ISETP.EQ.AND P1, PT, R5, RZ, P1 ;  /* 0x000000ff0500720c */ /* 0x000fc40000f22270 */
[----:B------:R-:W-:Y:S02]  /*06e0*/  @P4 SHF.R.S32.HI R2, RZ, 0x1, R2 ;  /* 0x00000001ff024819 */ /* 0x000fe40000011402 */
[----:B------:R-:W-:Y:S02]  /*06f0*/  ISETP.GE.U32.AND P6, PT, R6, 0x2, PT ;  /* 0x000000020600780c */ /* 0x000fe40003fc6070 */
[----:B------:R-:W-:Y:S02]  /*0700*/  @P4 ISETP.NE.AND P5, PT, R2, R9, PT ;  /* 0x000000090200420c */ /* 0x000fe40003fa5270 */
[----:B------:R-:W-:Y:S02]  /*0710*/  SEL R9, RZ, 0x1, !P0 ;  /* 0x00000001ff097807 */ /* 0x000fe40004000000 */
[----:B------:R-:W-:Y:S02]  /*0720*/  @P4 SEL R22, RZ, 0x1, P5 ;  /* 0x00000001ff164807 */ /* 0x000fe40002800000 */
[----:B------:R-:W-:Y:S01]  /*0730*/  SEL R19, RZ, 0x1, !P1 ;  /* 0x00000001ff137807 */ /* 0x000fe20004800000 */
[----:B------:R0:W2:Y:S01]  /*0740*/  @!UP1 SYNCS.EXCH.64 URZ, [UR6+0x38], UR4 ;  /* 0x00003804063f95b2 */ /* 0x0000a20008000100 */
[----:B------:R-:W-:Y:S01]  /*0750*/  LOP3.LUT R22, R22, R9, RZ, 0xc0, !PT ;  /* 0x0000000916167212 */ /* 0x000fe200078ec0ff */
[----:B------:R-:W-:Y:S01]  /*0760*/  NOP ;  /* 0x0000000000007918 */ /* 0x000fe20000000000 */
[----:B------:R-:W-:Y:S01]  /*0770*/  SEL R19, R19, 0x2, P6 ;  /* 0x0000000213137807 */ /* 0x000fe20003000000 */
[----:B------:R-:W-:Y:S06]  /*0780*/  @!P2 BRA `(.L_x_3) ;  /* 0x000000000008a947 */ /* 0x000fec0003800000 */
[----:B-12-4-:R-:W-:Y:S01]  /*0790*/  UCGABAR_ARV ;  /* 0x00000000000079c7 */ /* 0x016fe20008000000 */
[----:B------:R-:W-:Y:S05]  /*07a0*/  BRA `(.L_x_4) ;  /* 0x0000000000047947 */ /* 0x000fea0003800000 */
.L_x_3:
[----:B-12-4-:R-:W-:Y:S01]  /*07b0*/  NOP ;  /* 0x0000000000007918 */ /* 0x016fe20000000000 */
.L_x_4:
[----:B------:R-:W1:Y:S01]  /*07c0*/  LDC R2, c[0x0][0x65c] ;  /* 0x00019700ff027b82 */ /* 0x000e620000000800 */
[----:B------:R-:W-:Y:S02]  /*07d0*/  IMAD.U32 R8, RZ, RZ, UR8 ;  /* 0x00000008ff087e24 */ /* 0x000fe4000f8e00ff */
[----:B------:R-:W-:Y:S01]  /*07e0*/  IMAD.MOV.U32 R9, RZ, RZ, RZ ;  /* 0x000000ffff097224 */ /* 0x000fe200078e00ff */
[----:B-1----:R-:W-:-:S04]  /*07f0*/  ISETP.NE.AND P1, PT, R2, 0x1, PT ;  /* 0x000000010200780c */ /* 0x002fc80003f25270 */
[----:B------:R-:W-:-:S09]  /*0800*/  P2R R5, PR, RZ, 0x2 ;  /* 0x00000002ff057803 */ /* 0x000fd20000000000 */
[----:B------:R-:W1:Y:S01]  /*0810*/  @P1 LDC R17, c[0x0][0x10] ;  /* 0x00000400ff111b82 */ /* 0x000e620000000800 */
[----:B------:R-:W-:Y:S02]  /*0820*/  @P1 IMAD.MOV.U32 R5, RZ, RZ, RZ ;  /* 0x000000ffff051224 */ /* 0x000fe400078e00ff */
[----:B------:R-:W-:-:S05]  /*0830*/  @P1 IMAD.MOV.U32 R13, RZ, RZ, RZ ;  /* 0x000000ffff0d1224 */ /* 0x000fca00078e00ff */
[----:B------:R-:W2:Y:S01]  /*0840*/  @!P1 LDC R11, c[0x0][0xc] ;  /* 0x00000300ff0b9b82 */ /* 0x000ea20000000800 */
[----:B-1----:R-:W-:-:S04]  /*0850*/  @P1 IMAD.WIDE.U32 R16, R17, UR8, R4 ;  /* 0x0000000811101c25 */ /* 0x002fc8000f8e0004 */
[----:B------:R-:W-:Y:S02]  /*0860*/  @P1 IMAD.IADD R17, R17, 0x1, R13 ;  /* 0x0000000111111824 */ /* 0x000fe400078e020d */
[----:B--2---:R-:W-:-:S04]  /*0870*/  @!P1 IMAD.WIDE.U32 R8, R4, R11, R8 ;  /* 0x0000000b04089225 */ /* 0x004fc800078e0008 */
[----:B------:R-:W-:Y:S02]  /*0880*/  @!P1 IMAD.MOV.U32 R16, RZ, RZ, R8 ;  /* 0x000000ffff109224 */ /* 0x000fe400078e0008 */
[----:B------:R-:W-:Y:S01]  /*0890*/  @!P1 IMAD.MOV.U32 R17, RZ, RZ, R9 ;  /* 0x000000ffff119224 */ /* 0x000fe200078e0009 */
[----:B------:R-:W-:Y:S06]  /*08a0*/  @!P2 BRA `(.L_x_5) ;  /* 0x00000000000ca947 */ /* 0x000fec0003800000 */
[----:B------:R-:W-:Y:S01]  /*08b0*/  UCGABAR_WAIT ;  /* 0x0000000000007dc7 */ /* 0x000fe20008000000 */
[----:B------:R-:W-:Y:S01]  /*08c0*/  CCTL.IVALL ;  /* 0x00000000ff00798f */ /* 0x000fe20002000000 */
[----:B------:R-:W-:Y:S05]  /*08d0*/  BRA `(.L_x_6) ;  /* 0x0000000000047947 */ /* 0x000fea0003800000 */
.L_x_5:
[----:B------:R-:W-:Y:S06]  /*08e0*/  BAR.SYNC.DEFER_BLOCKING 0x0 ;  /* 0x0000000000007b1d */ /* 0x000fec0000010000 */
.L_x_6:
[----:B------:R-:W-:Y:S05]  /*08f0*/  @!P3 BRA `(.L_x_7) ;  /* 0x0000009c0060b947 */ /* 0x000fea0003800000 */
[----:B------:R-:W-:-:S13]  /*0900*/  ISETP.GT.U32.AND P0, PT, R6, 0x1, PT ;  /* 0x000000010600780c */ /* 0x000fda0003f04070 */
[----:B0-----:R-:W-:Y:S05]  /*0910*/  @P0 EXIT ;  /* 0x000000000000094d */ /* 0x001fea0003800000 */
[----:B------:R-:W-:Y:S01]  /*0920*/  ULDC.64 UR4, c[0x0][0x650] ;  /* 0x0001940000047ab9 */ /* 0x000fe20000000a00 */
[----:B------:R-:W-:Y:S01]  /*0930*/  PRMT R0, RZ, 0x7610, R0 ;  /* 0x00007610ff007816 */ /* 0x000fe20000000000 */
[----:B------:R-:W-:Y:S01]  /*0940*/  IMAD.MOV.U32 R154, RZ, RZ, -0x1 ;  /* 0xffffffffff9a7424 */ /* 0x000fe200078e00ff */
[----:B------:R-:W-:Y:S01]  /*0950*/  ISETP.GE.U32.AND P0, PT, R16, UR4, PT ;  /* 0x0000000410007c0c */ /* 0x000fe2000bf06070 */
[----:B------:R-:W-:Y:S02]  /*0960*/  IMAD.MOV.U32 R153, RZ, RZ, -0x1 ;  /* 0xffffffffff997424 */ /* 0x000fe400078e00ff */
[----:B------:R-:W-:Y:S01]  /*0970*/  IMAD.MOV.U32 R23, RZ, RZ, -0x1 ;  /* 0xffffffffff177424 */ /* 0x000fe200078e00ff */
[----:B------:R-:W-:-:S13]  /*0980*/  ISETP.GE.U32.AND.EX P0, PT, R17, UR5, PT, P0 ;  /* 0x0000000511007c0c */ /* 0x000fda000bf06100 */
[----:B------:R-:W-:Y:S05]  /*0990*/  @P0 BRA `(.L_x_8) ;  /* 0x00000004002c0947 */ /* 0x000fea0003800000 */
[----:B------:R-:W0:Y:S01]  /*09a0*/  LDC.64 R24, c[0x0][0x628] ;  /* 0x00018a00ff187b82 */ /* 0x000e220000000a00 */
[----:B------:R-:W-:Y:S02]  /*09b0*/  IMAD.MOV.U32 R8, RZ, RZ, R16 ;  /* 0x000000ffff087224 */ /* 0x000fe400078e0010 */
[----:B------:R-:W-:-:S05]  /*09c0*/  IMAD.MOV.U32 R9, RZ, RZ, R17 ;  /* 0x000000ffff097224 */ /* 0x000fca00078e0011 */
[----:B------:R-:W1:Y:S08]  /*09d0*/  LDC R0, c[0x0][0x630] ;  /* 0x00018c00ff007b82 */ /* 0x000e700000000800 */
[----:B------:R-:W2:Y:S01]  /*09e0*/  LDC.64 R26, c[0x0][0x620] ;  /* 0x00018800ff1a7b82 */ /* 0x000ea20000000a00 */
[----:B0-----:R-:W-:-:S04]  /*09f0*/  ISETP.NE.U32.AND P0, PT, R24, RZ, PT ;  /* 0x000000ff1800720c */ /* 0x001fc80003f05070 */
[----:B------:R-:W-:-:S13]  /*0a00*/  ISETP.NE.AND.EX P0, PT, R25, RZ, PT, P0 ;  /* 0x000000ff1900720c */ /* 0x000fda0003f05300 */
[----:B-12---:R-:W-:Y:S05]  /*0a10*/  @!P0 BRA `(.L_x_9) ;  /* 0x0000000000288947 */ /* 0x006fea0003800000 */
[----:B------:R-:W0:Y:S02]  /*0a20*/  LDC R13, c[0x0][0x634] ;  /* 0x00018d00ff0d7b82 */ /* 0x000e240000000800 */
[----:B0-----:R-:W-:-:S05]  /*0a30*/  IADD3 R13, P0, R16, R13, RZ ;  /* 0x0000000d100d7210 */ /* 0x001fca0007f1e0ff */
[----:B------:R-:W-:-:S04]  /*0a40*/  IMAD.X R15, RZ, RZ, R17, P0 ;  /* 0x000000ffff0f7224 */ /* 0x000fc800000e0611 */
[----:B------:R-:W-:-:S04]  /*0a50*/  IMAD.WIDE.U32 R8, R15, R24, RZ ;  /* 0x000000180f087225 */ /* 0x000fc800078e00ff */
[----:B------:R-:W-:-:S04]  /*0a60*/  IMAD.WIDE.U32 R10, P0, R13, R25, R8 ;  /* 0x000000190d0a7225 */ /* 0x000fc80007800008 */
[----:B------:R-:W-:-:S04]  /*0a70*/  IMAD.WIDE.U32 R8, R13, R24, RZ ;  /* 0x000000180d087225 */ /* 0x000fc800078e00ff */
[----:B------:R-:W-:Y:S01]  /*0a80*/  IMAD.X R13, RZ, RZ, RZ, P0 ;  /* 0x000000ffff0d7224 */ /* 0x000fe200000e06ff */
[----:B------:R-:W-:Y:S01]  /*0a90*/  IADD3 RZ, P0, R9, R10, RZ ;  /* 0x0000000a09ff7210 */ /* 0x000fe20007f1e0ff */
[----:B------:R-:W-:-:S04]  /*0aa0*/  IMAD.MOV.U32 R12, RZ, RZ, R11 ;  /* 0x000000ffff0c7224 */ /* 0x000fc800078e000b */
[----:B------:R-:W-:-:S08]  /*0ab0*/  IMAD.WIDE.U32.X R8, R15, R25, R12, P0 ;  /* 0x000000190f087225 */ /* 0x000fd000000e040c */
.L_x_9:
[----:B------:R-:W0:Y:S01]  /*0ac0*/  LDC.64 R24, c[0x0][0x640] ;  /* 0x00019000ff187b82 */ /* 0x000e220000000a00 */
[--C-:B------:R-:W-:Y:S01]  /*0ad0*/  SHF.R.U64 R28, R8, R0, R9.reuse ;  /* 0x00000000081c7219 */ /* 0x100fe20000001209 */
[----:B------:R-:W-:Y:S01]  /*0ae0*/  IMAD R30, R7, R20, R4 ;  /* 0x00000014071e7224 */ /* 0x000fe200078e0204 */
[----:B------:R-:W-:Y:S01]  /*0af0*/  SHF.R.U32.HI R0, RZ, R0, R9 ;  /* 0x00000000ff007219 */ /* 0x000fe20000011609 */
[----:B------:R-:W-:Y:S01]  /*0b00*/  IMAD.MOV.U32 R21, RZ, RZ, 0x1 ;  /* 0x00000001ff157424 */ /* 0x000fe200078e00ff */
[----:B------:R-:W-:-:S03]  /*0b10*/  IADD3 R5, P0, RZ, -R28, RZ ;  /* 0x8000001cff057210 */ /* 0x000fc60007f1e0ff */
[----:B------:R-:W1:Y:S02]  /*0b20*/  LDC R6, c[0x0][0x618] ;  /* 0x00018600ff067b82 */ /* 0x000e640000000800 */
[----:B------:R-:W-:-:S04]  /*0b30*/  IMAD.X R9, RZ, RZ, ~R0, P0 ;  /* 0x000000ffff097224 */ /* 0x000fc800000e0e00 */
[-C--:B------:R-:W-:Y:S02]  /*0b40*/  IMAD R0, R9, R26.reuse, RZ ;  /* 0x0000001a09007224 */ /* 0x080fe400078e02ff */
[----:B------:R-:W2:Y:S01]  /*0b50*/  LDC R11, c[0x0][0x608] ;  /* 0x00018200ff0b7b82 */ /* 0x000ea20000000800 */
[----:B------:R-:W-:-:S04]  /*0b60*/  IMAD.WIDE.U32 R8, R5, R26, R16 ;  /* 0x0000001a05087225 */ /* 0x000fc800078e0010 */
[----:B------:R-:W-:-:S03]  /*0b70*/  IMAD R5, R5, R27, R0 ;  /* 0x0000001b05057224 */ /* 0x000fc600078e0200 */
[----:B------:R-:W3:Y:S01]  /*0b80*/  LDC R12, c[0x0][0x658] ;  /* 0x00019600ff0c7b82 */ /* 0x000ee20000000800 */
[----:B0-----:R-:W-:Y:S01]  /*0b90*/  ISETP.NE.U32.AND P0, PT, R24, RZ, PT ;  /* 0x000000ff1800720c */ /* 0x001fe20003f05070 */
[----:B------:R-:W-:Y:S02]  /*0ba0*/  IMAD.IADD R5, R9, 0x1, R5 ;  /* 0x0000000109057824 */ /* 0x000fe400078e0205 */
[----:B------:R-:W-:Y:S01]  /*0bb0*/  IMAD.MOV.U32 R9, RZ, RZ, -0x1 ;  /* 0xffffffffff097424 */ /* 0x000fe200078e00ff */
[----:B------:R-:W-:-:S03]  /*0bc0*/  ISETP.NE.AND.EX P0, PT, R25, RZ, PT, P0 ;  /* 0x000000ff1900720c */ /* 0x000fc60003f05300 */
[----:B------:R-:W0:Y:S01]  /*0bd0*/  LDC R15, c[0x0][0x600] ;  /* 0x00018000ff0f7b82 */ /* 0x000e220000000800 */
[-CC-:B-1----:R-:W-:Y:S02]  /*0be0*/  SHF.R.U64 R13, R8, R6.reuse, R5.reuse ;  /* 0x00000006080d7219 */ /* 0x182fe40000001205 */
[----:B------:R-:W-:-:S05]  /*0bf0*/  SHF.R.U32.HI R0, RZ, R6, R5 ;  /* 0x00000006ff007219 */ /* 0x000fca0000011605 */
[----:B------:R-:W1:Y:S01]  /*0c00*/  LDC R14, c[0x0][0x648] ;  /* 0x00019200ff0e7b82 */ /* 0x000e620000000800 */
[-CC-:B--2---:R-:W-:Y:S02]  /*0c10*/  SHF.R.U64 R27, R13, R11.reuse, R0.reuse ;  /* 0x0000000b0d1b7219 */ /* 0x184fe40000001200 */
[----:B------:R-:W-:-:S05]  /*0c20*/  SHF.R.U32.HI R5, RZ, R11, R0 ;  /* 0x0000000bff057219 */ /* 0x000fca0000011600 */
[----:B------:R-:W2:Y:S01]  /*0c30*/  LDC R26, c[0x0][0x638] ;  /* 0x00018e00ff1a7b82 */ /* 0x000ea20000000800 */
[-CC-:B---3--:R-:W-:Y:S02]  /*0c40*/  SHF.R.U64 R20, R27, R12.reuse, R5.reuse ;  /* 0x0000000c1b147219 */ /* 0x188fe40000001205 */
[-C--:B------:R-:W-:Y:S02]  /*0c50*/  SHF.L.U32 R0, R9, R12.reuse, RZ ;  /* 0x0000000c09007219 */ /* 0x080fe400000006ff */
[----:B------:R-:W-:Y:S01]  /*0c60*/  SHF.R.U32.HI R5, RZ, R12, R5 ;  /* 0x0000000cff057219 */ /* 0x000fe20000011605 */
[----:B------:R-:W-:Y:S01]  /*0c70*/  IMAD.MOV.U32 R4, RZ, RZ, R20 ;  /* 0x000000ffff047224 */ /* 0x000fe200078e0014 */
[----:B------:R-:W-:Y:S01]  /*0c80*/  LOP3.LUT R10, RZ, R0, RZ, 0x33, !PT ;  /* 0x00000000ff0a7212 */ /* 0x000fe200078e33ff */
[----:B------:R-:W3:Y:S01]  /*0c90*/  LDC R23, c[0x0][0x610] ;  /* 0x00018400ff177b82 */ /* 0x000ee20000000800 */
[----:B------:R-:W-:Y:S05]  /*0ca0*/  @!P0 BRA `(.L_x_10) ;  /* 0x0000000000288947 */ /* 0x000fea0003800000 */
[----:B------:R-:W4:Y:S02]  /*0cb0*/  LDC R9, c[0x0][0x64c] ;  /* 0x00019300ff097b82 */ /* 0x000f240000000800 */
[----:B----4-:R-:W-:-:S05]  /*0cc0*/  IADD3 R9, P0, R20, R9, RZ ;  /* 0x0000000914097210 */ /* 0x010fca0007f1e0ff */
        /* <DEDUP_REMOVED lines=8> */
.L_x_10:
[----:B-1----:R-:W-:Y:S01]  /*0d50*/  SHF.R.U64 R4, R4, R14, R5 ;  /* 0x0000000e04047219 */ /* 0x002fe20000001205 */
[----:B0-----:R-:W-:Y:S01]  /*0d60*/  VIADD R6, R15, 0xffffffff ;  /* 0xffffffff0f067836 */ /* 0x001fe20000000000 */
[----:B------:R-:W-:Y:S02]  /*0d70*/  SHF.L.U32 R0, R21, R12, RZ ;  /* 0x0000000c15007219 */ /* 0x000fe400000006ff */
[----:B------:R-:W-:Y:S01]  /*0d80*/  LOP3.LUT R5, R27, R10, RZ, 0xc0, !PT ;  /* 0x0000000a1b057212 */ /* 0x000fe200078ec0ff */
[----:B------:R-:W-:Y:S01]  /*0d90*/  IMAD.MOV R7, RZ, RZ, -R4 ;  /* 0x000000ffff077224 */ /* 0x000fe200078e0a04 */
[----:B------:R-:W-:Y:S02]  /*0da0*/  SEL R3, R3, R30, !P1 ;  /* 0x0000001e03037207 */ /* 0x000fe40004800000 */
[----:B------:R-:W-:Y:S01]  /*0db0*/  LOP3.LUT R6, R13, R6, RZ, 0xc0, !PT ;  /* 0x000000060d067212 */ /* 0x000fe200078ec0ff */
[----:B------:R-:W-:Y:S02]  /*0dc0*/  IMAD R4, R0, R4, R5 ;  /* 0x0000000400047224 */ /* 0x000fe400078e0205 */
[----:B--2---:R-:W-:-:S02]  /*0dd0*/  IMAD R0, R7, R26, R20 ;  /* 0x0000001a07007224 */ /* 0x004fc400078e0214 */
[----:B---3--:R-:W-:Y:S02]  /*0de0*/  IMAD R3, R4, R23, R3 ;  /* 0x0000001704037224 */ /* 0x008fe400078e0203 */
[----:B------:R-:W-:Y:S02]  /*0df0*/  IMAD R154, R0, R15, R6 ;  /* 0x0000000f009a7224 */ /* 0x000fe400078e0206 */
[----:B------:R-:W-:Y:S02]  /*0e00*/  IMAD.MOV.U32 R4, RZ, RZ, 0x1 ;  /* 0x00000001ff047424 */ /* 0x000fe400078e00ff */
[----:B------:R-:W-:Y:S01]  /*0e10*/  IMAD.MOV.U32 R23, RZ, RZ, R28 ;  /* 0x000000ffff177224 */ /* 0x000fe200078e001c */
[----:B------:R-:W-:Y:S02]  /*0e20*/  SEL R153, R154, R3, !P1 ;  /* 0x000000039a997207 */ /* 0x000fe40004800000 */
[----:B------:R-:W-:Y:S02]  /*0e30*/  PRMT R0, R4, 0x7610, R0 ;  /* 0x0000761004007816 */ /* 0x000fe40000000000 */
[----:B------:R-:W-:-:S07]  /*0e40*/  SEL R154, R3, R154, !P1 ;  /* 0x0000009a039a7207 */ /* 0x000fce0004800000 */
.L_x_8:
[----:B------:R-:W-:-:S08]  /*0e50*/  NOP ;  /* 0x0000000000007918 */ /* 0x000fd00000000000 */
[----:B------:R-:W0:Y:S02]  /*0e60*/  USETMAXREG.TRY_ALLOC.CTAPOOL UP0, 0xe8 ;  /* 0x000000e8000079c8 */ /* 0x000e240008000600 */
[----:B0-----:R-:W-:-:S13]  /*0e70*/  PLOP3.LUT P0, PT, PT, PT, UP0, 0x80, 0x0 ;  /* 0x000000000000781c */ /* 0x001fda0003f0f008 */
[----:B------:R-:W-:Y:S05]  /*0e80*/  @!P0 BRA `(.L_x_8) ;  /* 0xfffffffc00f08947 */ /* 0x000fea000383ffff */
[----:B------:R-:W-:Y:S01]  /*0e90*/  ULDC.64 UR4, c[0x0][0x598] ;  /* 0x0001660000047ab9 */ /* 0x000fe20000000a00 */
[----:B------:R-:W-:Y:S01]  /*0ea0*/  ULDC.64 UR36, c[0x0][0x208] ;  /* 0x0000820000247ab9 */ /* 0x000fe20000000a00 */
[----:B------:R-:W-:-:S04]  /*0eb0*/  ISETP.NE.U32.AND P0, PT, RZ, UR4, PT ;  /* 0x00000004ff007c0c */ /* 0x000fc8000bf05070 */
[----:B------:R-:W-:-:S13]  /*0ec0*/  ISETP.NE.AND.EX P0, PT, RZ, UR5, PT, P0 ;  /* 0x00000005ff007c0c */ /* 0x000fda000bf05300 */
[----:B------:R-:W-:Y:S05]  /*0ed0*/  @!P0 BRA `(.L_x_11) ;  /* 0x00000000001c8947 */ /* 0x000fea0003800000 */
[----:B------:R-:W0:Y:S02]  /*0ee0*/  LDC.64 R4, c[0x0][0x598] ;  /* 0x00016600ff047b82 */ /* 0x000e240000000a00 */
[----:B0-----:R-:W2:Y:S02]  /*0ef0*/  LDG.E.64 R4, desc[UR36][R4.64] ;  /* 0x0000002404047981 */ /* 0x001ea4000c1e1b00 */
[----:B--2---:R-:W-:-:S04]  /*0f00*/  ISETP.NE.U32.AND P0, PT, R4, RZ, PT ;  /* 0x000000ff0400720c */ /* 0x004fc80003f05070 */
[----:B------:R-:W-:-:S13]  /*0f10*/  ISETP.NE.AND.EX P0, PT, R5, RZ, PT, P0 ;  /* 0x000000ff0500720c */ /* 0x000fda0003f05300 */
[----:B------:R-:W-:Y:S05]  /*0f20*/  @!P0 BRA `(.L_x_11) ;  /* 0x0000000000088947 */ /* 0x000fea0003800000 */
[----:B------:R0:W5:Y:S01]  /*0f30*/  LD.E R155, desc[UR36][R4.64] ;  /* 0x00000024049b7980 */ /* 0x000162000c101900 */
[----:B------:R-:W-:Y:S05]  /*0f40*/  BRA `(.L_x_12) ;  /* 0x0000000000247947 */ /* 0x000fea0003800000 */
.L_x_11:
[----:B------:R-:W-:Y:S02]  /*0f50*/  ULDC.64 UR4, c[0x0][0x588] ;  /* 0x0001620000047ab9 */ /* 0x000fe40000000a00 */
[----:B------:R-:W-:-:S04]  /*0f60*/  ISETP.NE.U32.AND P0, PT, RZ, UR4, PT ;  /* 0x00000004ff007c0c */ /* 0x000fc8000bf05070 */
[----:B------:R-:W-:-:S13]  /*0f70*/  ISETP.NE.AND.EX P0, PT, RZ, UR5, PT, P0 ;  /* 0x00000005ff007c0c */ /* 0x000fda000bf05300 */
[----:B------:R-:W-:Y:S05]  /*0f80*/  @!P0 BRA `(.L_x_13) ;  /* 0x00000000000c8947 */ /* 0x000fea0003800000 */
[----:B------:R-:W0:Y:S02]  /*0f90*/  LDC.64 R4, c[0x0][0x588] ;  /* 0x00016200ff047b82 */ /* 0x000e240000000a00 */
[----:B0-----:R1:W5:Y:S01]  /*0fa0*/  LDG.E R155, desc[UR36][R4.64] ;  /* 0x00000024049b7981 */ /* 0x001362000c1e1900 */
[----:B------:R-:W-:Y:S05]  /*0fb0*/  BRA `(.L_x_12) ;  /* 0x0000000000087947 */ /* 0x000fea0003800000 */
.L_x_13:
[----:B------:R-:W-:Y:S02]  /*0fc0*/  ULDC UR4, c[0x0][0x580] ;  /* 0x0001600000047ab9 */ /* 0x000fe40000000800 */
[----:B------:R-:W-:-:S07]  /*0fd0*/  IMAD.U32 R155, RZ, RZ, UR4 ;  /* 0x00000004ff9b7e24 */ /* 0x000fce000f8e00ff */
.L_x_12:
[----:B------:R-:W-:Y:S02]  /*0fe0*/  ULDC.64 UR4, c[0x0][0x5a0] ;  /* 0x0001680000047ab9 */ /* 0x000fe40000000a00 */
[----:B------:R-:W-:-:S04]  /*0ff0*/  ISETP.NE.U32.AND P0, PT, RZ, UR4, PT ;  /* 0x00000004ff007c0c */ /* 0x000fc8000bf05070 */
[----:B------:R-:W-:-:S13]  /*1000*/  ISETP.NE.AND.EX P0, PT, RZ, UR5, PT, P0 ;  /* 0x00000005ff007c0c */ /* 0x000fda000bf05300 */
[----:B------:R-:W-:Y:S05]  /*1010*/  @!P0 BRA `(.L_x_14) ;  /* 0x00000000001c8947 */ /* 0x000fea0003800000 */
[----:B01----:R-:W0:Y:S02]  /*1020*/  LDC.64 R4, c[0x0][0x5a0] ;  /* 0x00016800ff047b82 */ /* 0x003e240000000a00 */
[----:B0-----:R-:W2:Y:S02]  /*1030*/  LDG.E.64 R4, desc[UR36][R4.64] ;  /* 0x0000002404047981 */ /* 0x001ea4000c1e1b00 */
[----:B--2---:R-:W-:-:S04]  /*1040*/  ISETP.NE.U32.AND P0, PT, R4, RZ, PT ;  /* 0x000000ff0400720c */ /* 0x004fc80003f05070 */
[----:B------:R-:W-:-:S13]  /*1050*/  ISETP.NE.AND.EX P0, PT, R5, RZ, PT, P0 ;  /* 0x000000ff0500720c */ /* 0x000fda0003f05300 */
[----:B------:R-:W-:Y:S05]  /*1060*/  @!P0 BRA `(.L_x_14) ;  /* 0x0000000000088947 */ /* 0x000fea0003800000 */
[----:B------:R0:W5:Y:S01]  /*1070*/  LD.E R156, desc[UR36][R4.64] ;  /* 0x00000024049c7980 */ /* 0x000162000c101900 */
[----:B------:R-:W-:Y:S05]  /*1080*/  BRA `(.L_x_15) ;  /* 0x0000000000247947 */ /* 0x000fea0003800000 */
.L_x_14:
[----:B------:R-:W-:Y:S02]  /*1090*/  ULDC.64 UR4, c[0x0][0x590] ;  /* 0x0001640000047ab9 */ /* 0x000fe40000000a00 */
[----:B------:R-:W-:-:S04]  /*10a0*/  ISETP.NE.U32.AND P0, PT, RZ, UR4, PT ;  /* 0x00000004ff007c0c */ /* 0x000fc8000bf05070 */
[----:B------:R-:W-:-:S13]  /*10b0*/  ISETP.NE.AND.EX P0, PT, RZ, UR5, PT, P0 ;  /* 0x00000005ff007c0c */ /* 0x000fda000bf05300 */
[----:B------:R-:W-:Y:S05]  /*10c0*/  @!P0 BRA `(.L_x_16) ;  /* 0x00000000000c8947 */ /* 0x000fea0003800000 */
[----:B------:R-:W2:Y:S02]  /*10d0*/  LDC.64 R156, c[0x0][0x590] ;  /* 0x00016400ff9c7b82 */ /* 0x000ea40000000a00 */
[----:B--2---:R2:W5:Y:S01]  /*10e0*/  LDG.E R156, desc[UR36][R156.64] ;  /* 0x000000249c9c7981 */ /* 0x004562000c1e1900 */
[----:B------:R-:W-:Y:S05]  /*10f0*/  BRA `(.L_x_15) ;  /* 0x0000000000087947 */ /* 0x000fea0003800000 */
.L_x_16:
[----:B------:R-:W-:Y:S02]  /*1100*/  ULDC UR4, c[0x0][0x584] ;  /* 0x0001610000047ab9 */ /* 0x000fe40000000800 */
[----:B------:R-:W-:-:S07]  /*1110*/  IMAD.U32 R156, RZ, RZ, UR4 ;  /* 0x00000004ff9c7e24 */ /* 0x000fce000f8e00ff */
.L_x_15:
[----:B------:R-:W-:-:S13]  /*1120*/  LOP3.LUT P0, RZ, R0, 0xff, RZ, 0xc0, !PT ;  /* 0x000000ff00ff7812 */ /* 0x000fda000780c0ff */
[----:B------:R-:W-:Y:S05]  /*1130*/  @!P0 EXIT ;  /* 0x000000000000894d */ /* 0x000fea0003800000 */
[----:B------:R-:W-:Y:S01]  /*1140*/  ULDC UR4, c[0x0][0x28c] ;  /* 0x0000a30000047ab9 */ /* 0x000fe20000000800 */
[----:B--2---:R-:W-:Y:S01]  /*1150*/  LOP3.LUT R157, R19, 0x1, RZ, 0xfc, !PT ;  /* 0x00000001139d7812 */ /* 0x004fe200078efcff */
[----:B------:R-:W-:Y:S01]  /*1160*/  UIADD3 UR4, UR4, 0x3f, URZ ;  /* 0x0000003f04047890 */ /* 0x000fe2000fffe03f */
[----:B------:R-:W-:Y:S01]  /*1170*/  UMOV UR38, URZ ;  /* 0x0000003f00267c82 */ /* 0x000fe20008000000 */
[----:B------:R-:W-:Y:S02]  /*1180*/  UMOV UR39, URZ ;  /* 0x0000003f00277c82 */ /* 0x000fe40008000000 */
[----:B------:R-:W-:-:S04]  /*1190*/  USHF.R.S32.HI UR5, URZ, 0x1f, UR4 ;  /* 0x0000001f3f057899 */ /* 0x000fc80008011404 */
[----:B------:R-:W-:-:S04]  /*11a0*/  ULEA.HI UR5, UR5, UR4, URZ, 0x6 ;  /* 0x0000000405057291 */ /* 0x000fc8000f8f303f */
[----:B------:R-:W-:-:S12]  /*11b0*/  USHF.R.S32.HI UR40, URZ, 0x6, UR5 ;  /* 0x000000063f287899 */ /* 0x000fd80008011405 */
.L_x_290:
[----:B------:R-:W-:Y:S01]  /*11c0*/  LOP3.LUT R0, R18, 0x80, RZ, 0xc0, !PT ;  /* 0x0000008012007812 */ /* 0x000fe200078ec0ff */
[----:B--2---:R-:W2:Y:S01]  /*11d0*/  S2UR UR7, SR_CgaCtaId ;  /* 0x00000000000779c3 */ /* 0x004ea20000008800 */
[----:B------:R-:W-:Y:S02]  /*11e0*/  UMOV UR6, 0x400 ;  /* 0x0000040000067882 */ /* 0x000fe40000000000 */
[----:B------:R-:W-:-:S06]  /*11f0*/  SHF.R.U32.HI R0, RZ, 0x7, R0 ;  /* 0x00000007ff007819 */ /* 0x000fcc0000011600 */
[----:B---3--:R-:W3:Y:S01]  /*1200*/  SHFL.IDX PT, R0, R0, RZ, 0x1f ;  /* 0x00001fff00007589 */ /* 0x008ee200000e0000 */
[----:B--2---:R-:W-:Y:S01]  /*1210*/  ULEA UR6, UR7, UR6, 0x18 ;  /* 0x0000000607067291 */ /* 0x004fe2000f8ec03f */
[----:B---3--:R-:W-:-:S13]  /*1220*/  R2UR UR4, R0 ;  /* 0x00000000000472ca */ /* 0x008fda00000e0000 */
[----:B------:R-:W-:-:S04]  /*1230*/  ULEA.HI UR5, UR4, UR4, URZ, 0x1 ;  /* 0x0000000404057291 */ /* 0x000fc8000f8f083f */
[----:B------:R-:W-:-:S04]  /*1240*/  ULOP3.LUT UR5, UR5, 0x7fffe, URZ, 0xc0, !UPT ;  /* 0x0007fffe05057892 */ /* 0x000fc8000f8ec03f */
[----:B------:R-:W-:-:S03]  /*1250*/  UIADD3 UR5, UR4, -UR5, URZ ;  /* 0x8000000504057290 */ /* 0x000fc6000fffe03f */
[----:B------:R-:W-:Y:S01]  /*1260*/  ULDC UR4, c[0x0][0x28c] ;  /* 0x0000a30000047ab9 */ /* 0x000fe20000000800 */
[----:B------:R-:W-:Y:S01]  /*1270*/  ULEA UR5, UR5, UR6, 0xd ;  /* 0x0000000605057291 */ /* 0x000fe2000f8e683f */
[----:B------:R-:W-:-:S03]  /*1280*/  ISETP.LT.AND P0, PT, RZ, UR4, PT ;  /* 0x00000004ff007c0c */ /* 0x000fc6000bf01270 */
[----:B------:R-:W-:-:S04]  /*1290*/  UIADD3 UR5, UR5, 0x100, URZ ;  /* 0x0000010005057890 */ /* 0x000fc8000fffe03f */
[----:B------:R-:W-:-:S04]  /*12a0*/  USHF.R.U32.HI UR5, URZ, 0x4, UR5 ;  /* 0x000000043f057899 */ /* 0x000fc80008011605 */
[----:B------:R-:W-:Y:S02]  /*12b0*/  ULOP3.LUT UR41, UR5, 0x3fff, URZ, 0xc0, !UPT ;  /* 0x00003fff05297892 */ /* 0x000fe4000f8ec03f */
[----:B-1--45:R-:W-:Y:S10]  /*12c0*/  @P0 BRA `(.L_x_17) ;  /* 0x0000000000400947 */ /* 0x032ff40003800000 */
[----:B------:R-:W-:Y:S01]  /*12d0*/  MOV R0, 0x0 ;  /* 0x0000000000007802 */ /* 0x000fe20000000f00 */
[----:B------:R-:W-:Y:S01]  /*12e0*/  ULDC.64 UR4, c[0x4][0x68] ;  /* 0x01001a0000047ab9 */ /* 0x000fe20000000a00 */
[----:B------:R-:W-:Y:S01]  /*12f0*/  ULDC.64 UR6, c[0x4][0x8] ;  /* 0x0100020000067ab9 */ /* 0x000fe20000000a00 */
[----:B01----:R-:W-:Y:S01]  /*1300*/  IMAD.U32 R4, RZ, RZ, UR4 ;  /* 0x00000004ff047e24 */ /* 0x003fe2000f8e00ff */
[----:B------:R0:W1:Y:S01]  /*1310*/  LDC.64 R14, c[0x4][R0] ;  /* 0x01000000000e7b82 */ /* 0x0000620000000a00 */
[----:B------:R-:W-:Y:S01]  /*1320*/  IMAD.U32 R5, RZ, RZ, UR5 ;  /* 0x00000005ff057e24 */ /* 0x000fe2000f8e00ff */
[----:B------:R-:W-:Y:S01]  /*1330*/  ULDC.64 UR4, c[0x4][0x70] ;  /* 0x01001c0000047ab9 */ /* 0x000fe20000000a00 */
[----:B------:R-:W-:Y:S02]  /*1340*/  IMAD.U32 R10, RZ, RZ, UR6 ;  /* 0x00000006ff0a7e24 */ /* 0x000fe4000f8e00ff */
[----:B------:R-:W-:Y:S02]  /*1350*/  IMAD.U32 R6, RZ, RZ, UR4 ;  /* 0x00000004ff067e24 */ /* 0x000fe4000f8e00ff */
[----:B------:R-:W-:-:S02]  /*1360*/  IMAD.U32 R7, RZ, RZ, UR5 ;  /* 0x00000005ff077e24 */ /* 0x000fc4000f8e00ff */
[----:B------:R-:W-:Y:S02]  /*1370*/  IMAD.U32 R11, RZ, RZ, UR7 ;  /* 0x00000007ff0b7e24 */ /* 0x000fe4000f8e00ff */
[----:B------:R-:W-:Y:S02]  /*1380*/  IMAD.MOV.U32 R8, RZ, RZ, 0x1e1 ;  /* 0x000001e1ff087424 */ /* 0x000fe400078e00ff */
[----:B------:R-:W-:Y:S02]  /*1390*/  IMAD.MOV.U32 R12, RZ, RZ, 0x1 ;  /* 0x00000001ff0c7424 */ /* 0x000fe400078e00ff */
[----:B0-----:R-:W-:-:S07]  /*13a0*/  IMAD.MOV.U32 R13, RZ, RZ, RZ ;  /* 0x000000ffff0d7224 */ /* 0x001fce00078e00ff */
[----:B------:R-:W-:-:S07]  /*13b0*/  LEPC R20, `(.L_x_17) ;  /* 0x000000001014794e */ /* 0x000fce0000000000 */
[----:B-1---5:R-:W-:Y:S05]  /*13c0*/  CALL.ABS.NOINC R14 ;  /* 0x000000000e007343 */ /* 0x022fea0003c00000 */
.L_x_17:
[----:B------:R-:W-:-:S13]  /*13d0*/  ISETP.NE.AND P0, PT, R157, 0x3, PT ;  /* 0x000000039d00780c */ /* 0x000fda0003f05270 */
[----:B------:R-:W-:Y:S05]  /*13e0*/  @!P0 BRA `(.L_x_18) ;  /* 0x0000000000048947 */ /* 0x000fea0003800000 */
[----:B------:R-:W-:Y:S01]  /*13f0*/  BPT.TRAP 0x1 ;  /* 0x000000040000795c */ /* 0x000fe20000300000 */
.L_x_18:
[----:B------:R-:W2:Y:S01]  /*1400*/  S2UR UR5, SR_CgaCtaId ;  /* 0x00000000000579c3 */ /* 0x000ea20000008800 */
[----:B------:R-:W-:Y:S01]  /*1410*/  UMOV UR4, 0x400 ;  /* 0x0000040000047882 */ /* 0x000fe20000000000 */
[----:B------:R-:W-:Y:S02]  /*1420*/  IMAD.U32 R0, RZ, RZ, UR38 ;  /* 0x00000026ff007e24 */ /* 0x000fe4000f8e00ff */
[----:B------:R-:W-:-:S03]  /*1430*/  IMAD.U32 R3, RZ, RZ, UR39 ;  /* 0x00000027ff037e24 */ /* 0x000fc6000f8e00ff */
[----:B------:R-:W-:Y:S01]  /*1440*/  SHF.L.U32 R0, R0, 0x1f, RZ ;  /* 0x0000001f00007819 */ /* 0x000fe200000006ff */
[----:B--2---:R-:W-:-:S06]  /*1450*/  ULEA UR4, UR5, UR4, 0x18 ;  /* 0x0000000405047291 */ /* 0x004fcc000f8ec03f */
[----:B------:R-:W-:-:S04]  /*1460*/  IMAD.U32 R6, RZ, RZ, UR4 ;  /* 0x00000004ff067e24 */ /* 0x000fc8000f8e00ff */
[----:B------:R-:W-:-:S04]  /*1470*/  IMAD R3, R3, 0x8, R6 ;  /* 0x0000000803037824 */ /* 0x000fc800078e0206 */
[----:B------:R2:W3:Y:S01]  /*1480*/  SYNCS.PHASECHK.TRANS64.TRYWAIT P1, [R3+URZ], R0 ;  /* 0x00000000030075a7 */ /* 0x0004e2000802017f */
[----:B------:R-:W-:Y:S05]  /*1490*/  @!P0 BRA `(.L_x_19) ;  /* 0x0000000000048947 */ /* 0x000fea0003800000 */
[----:B------:R-:W-:Y:S01]  /*14a0*/  BPT.TRAP 0x1 ;  /* 0x000000040000795c */ /* 0x000fe20000300000 */
.L_x_19:
[----:B---3--:R-:W-:Y:S05]  /*14b0*/  @P1 BRA `(.L_x_20) ;  /* 0x0000000000081947 */ /* 0x008fea0003800000 */
[----:B------:R-:W3:Y:S02]  /*14c0*/  SYNCS.PHASECHK.TRANS64.TRYWAIT P1, [R3+URZ], R0 ;  /* 0x00000000030075a7 */ /* 0x000ee4000802017f */
[----:B---3--:R-:W-:Y:S05]  /*14d0*/  @!P1 BRA `(.L_x_21) ;  /* 0x000000a400fc9947 */ /* 0x008fea0003800000 */
.L_x_20:
[----:B------:R-:W-:-:S04]  /*14e0*/  UISETP.LT.AND UP0, UPT, UR40, 0x1, UPT ;  /* 0x000000012800788c */ /* 0x000fc8000bf01270 */
[----:B------:R-:W-:-:S06]  /*14f0*/  USEL UR4, UR40, 0x1, UP0 ;  /* 0x0000000128047887 */ /* 0x000fcc0008000000 */
[----:B--23--:R-:W-:Y:S01]  /*1500*/  IMAD.U32 R0, RZ, RZ, UR4 ;  /* 0x00000004ff007e24 */ /* 0x00cfe2000f8e00ff */
[----:B------:R-:W-:Y:S05]  /*1510*/  WARPSYNC.ALL ;  /* 0x0000000000007948 */ /* 0x000fea0003800000 */
[----:B------:R-:W-:-:S04]  /*1520*/  IADD3 R0, -R0, UR40, RZ ;  /* 0x0000002800007c10 */ /* 0x000fc8000fffe1ff */
[----:B------:R-:W-:Y:S02]  /*1530*/  ISETP.GE.AND P1, PT, R0, 0x1, PT ;  /* 0x000000010000780c */ /* 0x000fe40003f26270 */
[----:B------:R-:W-:Y:S01]  /*1540*/  R2UR UR4, R6 ;  /* 0x00000000060472ca */ /* 0x000fe200000e0000 */
[----:B------:R-:W-:Y:S01]  /*1550*/  WARPGROUP.ARRIVE ;  /* 0x00000000000079c5 */ /* 0x000fe20000000000 */
[----:B------:R-:W-:Y:S01]  /*1560*/  UMOV UR9, 0x40000040 ;  /* 0x4000004000097882 */ /* 0x000fe20000000000 */
[----:B------:R-:W-:-:S10]  /*1570*/  UMOV UR11, 0x40000040 ;  /* 0x40000040000b7882 */ /* 0x000fd40000000000 */
[----:B------:R-:W-:-:S04]  /*1580*/  UIADD3 UR4, UR4, 0x10100, URZ ;  /* 0x0001010004047890 */ /* 0x000fc8000fffe03f */
[----:B------:R-:W-:-:S04]  /*1590*/  USHF.R.U32.HI UR4, URZ, 0x4, UR4 ;  /* 0x000000043f047899 */ /* 0x000fc80008011604 */
[----:B------:R-:W-:Y:S02]  /*15a0*/  ULOP3.LUT UR5, UR4, 0x3fff, URZ, 0xc0, !UPT ;  /* 0x00003fff04057892 */ /* 0x000fe4000f8ec03f */
[----:B------:R-:W-:Y:S02]  /*15b0*/  ULOP3.LUT UR4, UR41, 0x10000, URZ, 0xfc, !UPT ;  /* 0x0001000029047892 */ /* 0x000fe4000f8efc3f */
[----:B------:R-:W-:Y:S02]  /*15c0*/  ULOP3.LUT UR5, UR5, 0x10000, URZ, 0xfc, !UPT ;  /* 0x0001000005057892 */ /* 0x000fe4000f8efc3f */
[----:B------:R-:W-:Y:S02]  /*15d0*/  ULEA UR6, UR39, UR4, 0xb ;  /* 0x0000000427067291 */ /* 0x000fe4000f8e583f */
[----:B------:R-:W-:-:S05]  /*15e0*/  ULEA UR7, UR39, UR5, 0xc ;  /* 0x0000000527077291 */ /* 0x000fca000f8e603f */
[----:B------:R-:W-:Y:S02]  /*15f0*/  UMOV UR8, UR6 ;  /* 0x0000000600087c82 */ /* 0x000fe40008000000 */
[----:B------:R-:W-:Y:S02]  /*1600*/  UMOV UR10, UR7 ;  /* 0x00000007000a7c82 */ /* 0x000fe40008000000 */
[----:B------:R-:W-:Y:S01]  /*1610*/  HGMMA.64x256x8.F32.TF32 R24, gdesc[UR8], RZ, !UPT, gsb0 ;  /* 0x07e00000081879f0 */ /* 0x000fe2000c0028ff */
[----:B------:R-:W-:Y:S02]  /*1620*/  UIADD3 UR8, UR6, 0x2, URZ ;  /* 0x0000000206087890 */ /* 0x000fe4000fffe03f */
[----:B------:R-:W-:Y:S01]  /*1630*/  UIADD3 UR10, UR7, 0x2, URZ ;  /* 0x00000002070a7890 */ /* 0x000fe2000fffe03f */
[----:B------:R-:W-:Y:S01]  /*1640*/  UMOV UR9, 0x40000040 ;  /* 0x4000004000097882 */ /* 0x000fe20000000000 */
[----:B------:R-:W-:Y:S01]  /*1650*/  UMOV UR11, 0x40000040 ;  /* 0x40000040000b7882 */ /* 0x000fe20000000000 */
[----:B------:R-:W-:-:S02]  /*1660*/  WARPGROUP.DEPBAR.LE gsb0, 0x0 ;  /* 0x00008000000079c5 */ /* 0x000fc40000010000 */
[----:B------:R-:W-:-:S15]  /*1670*/  WARPGROUP.ARRIVE ;  /* 0x00000000000079c5 */ /* 0x000fde0000000000 */
[----:B------:R-:W-:-:S05]  /*1680*/  NOP ;  /* 0x0000000000007918 */ /* 0x000fca0000000000 */
[----:B------:R-:W-:Y:S01]  /*1690*/  HGMMA.64x256x8.F32.TF32 R24, gdesc[UR8], R24, gsb0 ;  /* 0x07e00000081879f0 */ /* 0x000fe20008002818 */
[----:B------:R-:W-:Y:S02]  /*16a0*/  UIADD3 UR8, UR6, 0x4, URZ ;  /* 0x0000000406087890 */ /* 0x000fe4000fffe03f */
[----:B------:R-:W-:Y:S01]  /*16b0*/  UIADD3 UR10, UR7, 0x4, URZ ;  /* 0x00000004070a7890 */ /* 0x000fe2000fffe03f */
[----:B------:R-:W-:Y:S01]  /*16c0*/  UMOV UR9, 0x40000040 ;  /* 0x4000004000097882 */ /* 0x000fe20000000000 */
[----:B------:R-:W-:Y:S01]  /*16d0*/  UMOV UR11, 0x40000040 ;  /* 0x40000040000b7882 */ /* 0x000fe20000000000 */
[----:B------:R-:W-:Y:S02]  /*16e0*/  WARPGROUP.DEPBAR.LE gsb0, 0x0 ;  /* 0x00008000000079c5 */ /* 0x000fe40000010000 */
        /* <DEDUP_REMOVED lines=42> */
[----:B------:R-:W-:Y:S03]  /*1990*/  HGMMA.64x256x8.F32.TF32 R24, gdesc[UR8], R24, gsb0 ;  /* 0x07e00000081879f0 */ /* 0x000fe60008002818 */
[----:B------:R-:W-:Y:S02]  /*19a0*/  WARPGROUP.DEPBAR.LE gsb0, 0x0 ;  /* 0x00008000000079c5 */ /* 0x000fe40000010000 */
[----:B------:R-:W-:Y:S05]  /*19b0*/  @!P1 BRA `(.L_x_22) ;  /* 0x0000000400b09947 */ /* 0x000fea0003800000 */
[----:B------:R-:W-:Y:S02]  /*19c0*/  UIADD3 UR6, UR39, 0x1, URZ ;  /* 0x0000000127067890 */ /* 0x000fe4000fffe03f */
[----:B------:R-:W-:Y:S02]  /*19d0*/  IMAD.U32 R3, RZ, RZ, UR39 ;  /* 0x00000027ff037e24 */ /* 0x000fe4000f8e00ff */
[----:B------:R-:W-:-:S04]  /*19e0*/  UISETP.NE.AND UP0, UPT, UR6, 0x2, UPT ;  /* 0x000000020600788c */ /* 0x000fc8000bf05270 */
[----:B------:R-:W-:Y:S02]  /*19f0*/  USEL UR7, URZ, 0x1, UP0 ;  /* 0x000000013f077887 */ /* 0x000fe40008000000 */
[----:B------:R-:W-:Y:S02]  /*1a00*/  USEL UR6, UR6, URZ, UP0 ;  /* 0x0000003f06067287 */ /* 0x000fe40008000000 */
[----:B------:R-:W-:-:S06]  /*1a10*/  ULOP3.LUT UR7, UR38, UR7, URZ, 0x3c, !UPT ;  /* 0x0000000726077292 */ /* 0x000fcc000f8e3c3f */
[----:B------:R-:W-:-:S07]  /*1a20*/  IMAD.U32 R7, RZ, RZ, UR7 ;  /* 0x00000007ff077e24 */ /* 0x000fce000f8e00ff */
.L_x_29:
[----:B------:R-:W-:Y:S05]  /*1a30*/  @!P0 BRA `(.L_x_23) ;  /* 0x0000000000048947 */ /* 0x000fea0003800000 */
[----:B------:R-:W-:Y:S01]  /*1a40*/  BPT.TRAP 0x1 ;  /* 0x000000040000795c */ /* 0x000fe20000300000 */
.L_x_23:
[----:B------:R-:W2:Y:S01]  /*1a50*/  S2UR UR8, SR_CgaCtaId ;  /* 0x00000000000879c3 */ /* 0x000ea20000008800 */
[----:B------:R-:W-:Y:S01]  /*1a60*/  UMOV UR7, 0x400 ;  /* 0x0000040000077882 */ /* 0x000fe20000000000 */
[----:B01----:R-:W-:Y:S01]  /*1a70*/  IMAD.U32 R5, RZ, RZ, UR6 ;  /* 0x00000006ff057e24 */ /* 0x003fe2000f8e00ff */
[----:B------:R-:W-:Y:S01]  /*1a80*/  SHF.L.U32 R4, R7, 0x1f, RZ ;  /* 0x0000001f07047819 */ /* 0x000fe200000006ff */
[----:B--2---:R-:W-:-:S06]  /*1a90*/  ULEA UR7, UR8, UR7, 0x18 ;  /* 0x0000000708077291 */ /* 0x004fcc000f8ec03f */
[----:B------:R-:W-:-:S04]  /*1aa0*/  IMAD.U32 R6, RZ, RZ, UR7 ;  /* 0x00000007ff067e24 */ /* 0x000fc8000f8e00ff */
[----:B------:R-:W-:-:S04]  /*1ab0*/  IMAD R5, R5, 0x8, R6 ;  /* 0x0000000805057824 */ /* 0x000fc800078e0206 */
[----:B------:R0:W1:Y:S01]  /*1ac0*/  SYNCS.PHASECHK.TRANS64.TRYWAIT P1, [R5+URZ], R4 ;  /* 0x00000004050075a7 */ /* 0x000062000802017f */
[----:B------:R-:W-:Y:S05]  /*1ad0*/  @!P0 BRA `(.L_x_24) ;  /* 0x0000000000048947 */ /* 0x000fea0003800000 */
[----:B------:R-:W-:Y:S01]  /*1ae0*/  BPT.TRAP 0x1 ;  /* 0x000000040000795c */ /* 0x000fe20000300000 */
.L_x_24:
[----:B-1----:R-:W-:Y:S05]  /*1af0*/  @P1 BRA `(.L_x_25) ;  /* 0x0000000000081947 */ /* 0x002fea0003800000 */
[----:B------:R-:W1:Y:S02]  /*1b00*/  SYNCS.PHASECHK.TRANS64.TRYWAIT P1, [R5+URZ], R4 ;  /* 0x00000004050075a7 */ /* 0x000e64000802017f */
[----:B-1----:R-:W-:Y:S05]  /*1b10*/  @!P1 BRA `(.L_x_26) ;  /* 0x000000a000809947 */ /* 0x002fea0003800000 */
.L_x_25:
[----:B------:R-:W-:Y:S01]  /*1b20*/  ULEA UR7, UR6, UR4, 0xb ;  /* 0x0000000406077291 */ /* 0x000fe2000f8e583f */
[----:B------:R-:W-:Y:S01]  /*1b30*/  WARPGROUP.ARRIVE ;  /* 0x00000000000079c5 */ /* 0x000fe20000000000 */
[----:B------:R-:W-:Y:S01]  /*1b40*/  ULEA UR12, UR6, UR5, 0xc ;  /* 0x00000005060c7291 */ /* 0x000fe2000f8e603f */
[----:B------:R-:W-:Y:S01]  /*1b50*/  UMOV UR9, 0x40000040 ;  /* 0x4000004000097882 */ /* 0x000fe20000000000 */
[----:B------:R-:W-:-:S03]  /*1b60*/  UMOV UR11, 0x40000040 ;  /* 0x40000040000b7882 */ /* 0x000fc60000000000 */
[----:B------:R-:W-:Y:S02]  /*1b70*/  UMOV UR8, UR7 ;  /* 0x0000000700087c82 */ /* 0x000fe40008000000 */
[----:B------:R-:W-:Y:S02]  /*1b80*/  UMOV UR10, UR12 ;  /* 0x0000000c000a7c82 */ /* 0x000fe40008000000 */
[----:B------:R-:W-:Y:S01]  /*1b90*/  HGMMA.64x256x8.F32.TF32 R24, gdesc[UR8], R24, gsb0 ;  /* 0x07e00000081879f0 */ /* 0x000fe20008002818 */
        /* <DEDUP_REMOVED lines=58> */
[----:B------:R-:W-:Y:S01]  /*1f40*/  BPT.TRAP 0x1 ;  /* 0x000000040000795c */ /* 0x000fe20000300000 */
.L_x_27:
[----:B------:R-:W-:-:S13]  /*1f50*/  ISETP.NE.AND P1, PT, R22, RZ, PT ;  /* 0x000000ff1600720c */ /* 0x000fda0003f25270 */
[----:B01----:R-:W-:-:S04]  /*1f60*/  @P1 IMAD R4, R3, 0x8, R6 ;  /* 0x0000000803041824 */ /* 0x003fc800078e0206 */
[----:B------:R-:W-:-:S05]  /*1f70*/  @P1 VIADD R5, R4, 0x10 ;  /* 0x0000001004051836 */ /* 0x000fca0000000000 */
[----:B------:R-:W-:-:S04]  /*1f80*/  @P1 PRMT R5, R152, 0x654, R5 ;  /* 0x0000065498051816 */ /* 0x000fc80000000005 */
[----:B------:R0:W-:Y:S01]  /*1f90*/  @P1 SYNCS.ARRIVE.TRANS64.RED.A1T0 RZ, [R5+URZ], RZ ;  /* 0x000000ff05ff19a7 */ /* 0x0001e2000810043f */
[----:B------:R-:W-:-:S13]  /*1fa0*/  ISETP.GT.U32.AND P1, PT, R19, 0x1, PT ;  /* 0x000000011300780c */ /* 0x000fda0003f24070 */
[----:B0-----:R-:W-:Y:S05]  /*1fb0*/  @P1 BRA `(.L_x_28) ;  /* 0x0000000000041947 */ /* 0x001fea0003800000 */
[----:B------:R-:W-:Y:S01]  /*1fc0*/  BPT.TRAP 0x1 ;  /* 0x000000040000795c */ /* 0x000fe20000300000 */
.L_x_28:
[----:B------:R-:W-:Y:S01]  /*1fd0*/  UIADD3 UR6, UR6, 0x1, URZ ;  /* 0x0000000106067890 */ /* 0x000fe2000fffe03f */
[C---:B------:R-:W-:Y:S01]  /*1fe0*/  ISETP.GT.AND P2, PT, R0.reuse, 0x1, PT ;  /* 0x000000010000780c */ /* 0x040fe20003f44270 */
[----:B------:R-:W-:Y:S02]  /*1ff0*/  VIADD R3, R3, 0x1 ;  /* 0x0000000103037836 */ /* 0x000fe40000000000 */
[----:B------:R-:W-:Y:S01]  /*2000*/  UISETP.NE.AND UP0, UPT, UR6, 0x2, UPT ;  /* 0x000000020600788c */ /* 0x000fe2000bf05270 */
[----:B------:R-:W-:Y:S02]  /*2010*/  VIADD R0, R0, 0xffffffff ;  /* 0xffffffff00007836 */ /* 0x000fe40000000000 */
[C---:B------:R-:W-:Y:S01]  /*2020*/  ISETP.NE.AND P1, PT, R3.reuse, 0x2, PT ;  /* 0x000000020300780c */ /* 0x040fe20003f25270 */
[----:B------:R-:W-:Y:S02]  /*2030*/  USEL UR7, URZ, 0x1, UP0 ;  /* 0x000000013f077887 */ /* 0x000fe40008000000 */
[----:B------:R-:W-:Y:S01]  /*2040*/  USEL UR6, UR6, URZ, UP0 ;  /* 0x0000003f06067287 */ /* 0x000fe20008000000 */
[----:B------:R-:W-:-:S03]  /*2050*/  SEL R3, R3, RZ, P1 ;  /* 0x000000ff03037207 */ /* 0x000fc60000800000 */
[----:B------:R-:W-:Y:S01]  /*2060*/  LOP3.LUT R7, R7, UR7, RZ, 0x3c, !PT ;  /* 0x0000000707077c12 */ /* 0x000fe2000f8e3cff */
[----:B------:R-:W-:Y:S07]  /*2070*/  @P2 BRA `(.L_x_29) ;  /* 0xfffffff8006c2947 */ /* 0x000fee000383ffff */
.L_x_22:
[----:B------:R-:W2:Y:S02]  /*2080*/  LDC R0, c[0x0][0x28c] ;  /* 0x0000a300ff007b82 */ /* 0x000ea40000000800 */
[----:B--2---:R-:W-:-:S13]  /*2090*/  ISETP.GE.AND P1, PT, R0, 0x1, PT ;  /* 0x000000010000780c */ /* 0x004fda0003f26270 */
[----:B------:R-:W-:Y:S05]  /*20a0*/  @!P1 BRA `(.L_x_30) ;  /* 0x0000000000409947 */ /* 0x000fea0003800000 */
[----:B------:R-:W-:Y:S05]  /*20b0*/  @!P0 BRA `(.L_x_31) ;  /* 0x0000000000048947 */ /* 0x000fea0003800000 */
[----:B------:R-:W-:Y:S01]  /*20c0*/  BPT.TRAP 0x1 ;  /* 0x000000040000795c */ /* 0x000fe20000300000 */
.L_x_31:
[----:B------:R-:W-:Y:S01]  /*20d0*/  ISETP.NE.AND P0, PT, R22, RZ, PT ;  /* 0x000000ff1600720c */ /* 0x000fe20003f05270 */
[----:B------:R-:W-:-:S12]  /*20e0*/  UISETP.LT.AND UP1, UPT, UR40, 0x1, UPT ;  /* 0x000000012800788c */ /* 0x000fd8000bf21270 */
[----:B------:R-:W-:-:S05]  /*20f0*/  VOTEU.ANY UP0, P0 ;  /* 0x00000000003f7886 */ /* 0x000fca0000000100 */
[----:B------:R-:W-:-:S04]  /*2100*/  @UP0 USEL UR4, UR40, 0x1, UP1 ;  /* 0x0000000128040887 */ /* 0x000fc80008800000 */
[----:B------:R-:W-:-:S06]  /*2110*/  @UP0 UIADD3 UR4, UR39, UR40, -UR4 ;  /* 0x0000002827040290 */ /* 0x000fcc000fffe804 */
[----:B------:R-:W-:-:S04]  /*2120*/  IMAD.U32 R0, RZ, RZ, UR4 ;  /* 0x00000004ff007e24 */ /* 0x000fc8000f8e00ff */
[----:B------:R-:W-:-:S05]  /*2130*/  @P0 IMAD.SHL.U32 R0, R0, 0x8, RZ ;  /* 0x0000000800000824 */ /* 0x000fca00078e00ff */
[----:B------:R-:W-:-:S04]  /*2140*/  @P0 LOP3.LUT R0, R0, 0x8, RZ, 0xc0, !PT ;  /* 0x0000000800000812 */ /* 0x000fc800078ec0ff */
[----:B------:R-:W-:-:S04]  /*2150*/  @P0 IADD3 R3, R6, 0x10, R0 ;  /* 0x0000001006030810 */ /* 0x000fc80007ffe000 */
[----:B------:R-:W-:-:S04]  /*2160*/  @P0 PRMT R3, R152, 0x654, R3 ;  /* 0x0000065498030816 */ /* 0x000fc80000000003 */
[----:B------:R2:W-:Y:S01]  /*2170*/  @P0 SYNCS.ARRIVE.TRANS64.RED.A1T0 RZ, [R3+URZ], RZ ;  /* 0x000000ff03ff09a7 */ /* 0x0005e2000810043f */
[----:B------:R-:W-:-:S13]  /*2180*/  ISETP.GT.U32.AND P0, PT, R19, 0x1, PT ;  /* 0x000000011300780c */ /* 0x000fda0003f04070 */
[----:B--2---:R-:W-:Y:S05]  /*2190*/  @P0 BRA `(.L_x_30) ;  /* 0x0000000000040947 */ /* 0x004fea0003800000 */
[----:B------:R-:W-:Y:S01]  /*21a0*/  BPT.TRAP 0x1 ;  /* 0x000000040000795c */ /* 0x000fe20000300000 */
.L_x_30:
[----:B------:R-:W2:Y:S01]  /*21b0*/  LDC R6, c[0x0][0x288] ;  /* 0x0000a200ff067b82 */ /* 0x000ea20000000800 */
[--C-:B------:R-:W-:Y:S01]  /*21c0*/  SHF.R.U32.HI R0, RZ, 0x2, R18.reuse ;  /* 0x00000002ff007819 */ /* 0x100fe20000011612 */
[----:B------:R-:W-:Y:S01]  /*21d0*/  UIADD3 UR39, UR40, UR39, URZ ;  /* 0x0000002728277290 */ /* 0x000fe2000fffe03f */
[----:B01----:R-:W-:Y:S01]  /*21e0*/  SHF.R.U32.HI R5, RZ, 0x7, R18 ;  /* 0x00000007ff057819 */ /* 0x003fe20000011612 */
[----:B------:R-:W-:Y:S01]  /*21f0*/  ULDC UR8, c[0x0][0x284] ;  /* 0x0000a10000087ab9 */ /* 0x000fe20000000800 */
[----:B------:R-:W-:Y:S01]  /*2200*/  LOP3.LUT R4, R18, 0x60, RZ, 0xc0, !PT ;  /* 0x0000006012047812 */ /* 0x000fe200078ec0ff */
[----:B------:R-:W-:Y:S01]  /*2210*/  USHF.R.U32.HI UR4, URZ, 0x1, UR39 ;  /* 0x000000013f047899 */ /* 0x000fe20008011627 */
[----:B------:R-:W-:Y:S01]  /*2220*/  LOP3.LUT R3, R0, 0x7, RZ, 0xc0, !PT ;  /* 0x0000000700037812 */ /* 0x000fe200078ec0ff */
[----:B------:R-:W-:Y:S01]  /*2230*/  UISETP.GT.U32.AND UP1, UPT, UR39, 0x1, UPT ;  /* 0x000000012700788c */ /* 0x000fe2000bf24070 */
[----:B------:R-:W-:Y:S01]  /*2240*/  LOP3.LUT R0, R5, 0x1, RZ, 0xc0, !PT ;  /* 0x0000000105007812 */ /* 0x000fe200078ec0ff */
[----:B------:R-:W-:Y:S01]  /*2250*/  ULOP3.LUT UR4, UR4, 0x1, URZ, 0xc0, !UPT ;  /* 0x0000000104047892 */ /* 0x000fe2000f8ec03f */
[----:B------:R-:W-:Y:S01]  /*2260*/  SHF.R.U32.HI R10, RZ, 0x1, R4 ;  /* 0x00000001ff0a7819 */ /* 0x000fe20000011604 */
[----:B------:R-:W-:Y:S01]  /*2270*/  IMAD.SHL.U32 R4, R18, 0x2, RZ ;  /* 0x0000000212047824 */ /* 0x000fe200078e00ff */
[----:B------:R-:W-:Y:S01]  /*2280*/  SHF.R.S32.HI R21, RZ, 0x1f, R23 ;  /* 0x0000001fff157819 */ /* 0x000fe20000011417 */
[----:B------:R-:W-:Y:S01]  /*2290*/  IMAD.SHL.U32 R8, R0, 0x40, RZ ;  /* 0x0000004000087824 */ /* 0x000fe200078e00ff */
[--C-:B------:R-:W-:Y:S01]  /*22a0*/  IADD3 R5, RZ, -R10, -R3.reuse ;  /* 0x8000000aff057210 */ /* 0x100fe20007ffe803 */
[----:B------:R-:W-:Y:S01]  /*22b0*/  UISETP.NE.U32.AND UP0, UPT, UR4, 0x1, UPT ;  /* 0x000000010400788c */ /* 0x000fe2000bf05070 */
[----:B------:R-:W-:Y:S01]  /*22c0*/  LOP3.LUT R4, R4, 0x6, RZ, 0xc0, !PT ;  /* 0x0000000604047812 */ /* 0x000fe200078ec0ff */
[----:B------:R-:W-:Y:S01]  /*22d0*/  ULDC.64 UR6, c[0x0][0x5d0] ;  /* 0x0001740000067ab9 */ /* 0x000fe20000000a00 */
[----:B------:R-:W-:Y:S01]  /*22e0*/  LOP3.LUT R3, R8, 0x40, R3, 0xe2, !PT ;  /* 0x0000004008037812 */ /* 0x000fe200078ee203 */
[----:B------:R-:W-:Y:S01]  /*22f0*/  IMAD R11, R0, -0x40, R5 ;  /* 0xffffffc0000b7824 */ /* 0x000fe200078e0205 */
[----:B------:R-:W-:Y:S01]  /*2300*/  LOP3.LUT R0, R18, 0x3, RZ, 0xc0, !PT ;  /* 0x0000000312007812 */ /* 0x000fe200078ec0ff */
[----:B------:R-:W-:Y:S01]  /*2310*/  UISETP.LT.U32.AND UP1, UPT, UR40, 0x2, UP1 ;  /* 0x000000022800788c */ /* 0x000fe20008f21070 */
[----:B------:R-:W-:Y:S01]  /*2320*/  PRMT R8, R4, 0x6540, R153 ;  /* 0x0000654004087816 */ /* 0x000fe20000000099 */
[----:B------:R-:W-:Y:S01]  /*2330*/  IMAD.SHL.U32 R153, R153, 0x100, RZ ;  /* 0x0000010099997824 */ /* 0x000fe200078e00ff */
[----:B------:R-:W-:Y:S01]  /*2340*/  UISETP.GT.U32.AND UP0, UPT, UR40, 0x1, !UP0 ;  /* 0x000000012800788c */ /* 0x000fe2000c704070 */
[----:B--2---:R-:W-:Y:S01]  /*2350*/  IMAD R12, R0, -0x2, R6 ;  /* 0xfffffffe000c7824 */ /* 0x004fe200078e0206 */
[----:B------:R-:W-:Y:S01]  /*2360*/  SHF.R.S32.HI R9, RZ, 0x1f, R8 ;  /* 0x0000001fff097819 */ /* 0x000fe20000011408 */
[C---:B------:R-:W-:Y:S01]  /*2370*/  IMAD.SHL.U32 R0, R154.reuse, 0x80, RZ ;  /* 0x000000809a007824 */ /* 0x040fe200078e00ff */
[----:B------:R-:W-:Y:S01]  /*2380*/  ISETP.GE.AND P0, PT, R153, R6, PT ;  /* 0x000000069900720c */ /* 0x000fe20003f06270 */
[----:B------:R-:W-:Y:S01]  /*2390*/  IMAD R4, R21, UR6, RZ ;  /* 0x0000000615047c24 */ /* 0x000fe2000f8e02ff */
[----:B------:R-:W-:Y:S01]  /*23a0*/  USEL UR5, URZ, 0x1, !UP1 ;  /* 0x000000013f057887 */ /* 0x000fe2000c800000 */
[----:B------:R-:W-:Y:S01]  /*23b0*/  IMAD.WIDE R6, R154, 0x80, RZ ;  /* 0x000000809a067825 */ /* 0x000fe200078e02ff */
[C---:B------:R-:W-:Y:S01]  /*23c0*/  ISETP.GE.OR P0, PT, R0.reuse, UR8, P0 ;  /* 0x0000000800007c0c */ /* 0x040fe20008706670 */
[----:B------:R-:W-:Y:S01]  /*23d0*/  USEL UR4, URZ, 0x1, !UP0 ;  /* 0x000000013f047887 */ /* 0x000fe2000c000000 */
[----:B------:R-:W-:Y:S01]  /*23e0*/  IADD3 R0, -R0, UR8, R11 ;  /* 0x0000000800007c10 */ /* 0x000fe2000fffe10b */
[C---:B------:R-:W-:Y:S01]  /*23f0*/  IMAD R13, R23.reuse, UR7, R4 ;  /* 0x00000007170d7c24 */ /* 0x040fe2000f8e0204 */
[----:B------:R-:W-:Y:S01]  /*2400*/  ULOP3.LUT UR39, UR39, 0x1, URZ, 0xc0, !UPT ;  /* 0x0000000127277892 */ /* 0x000fe2000f8ec03f */
[----:B------:R-:W-:Y:S01]  /*2410*/  IMAD.WIDE.U32 R4, R23, UR6, R8 ;  /* 0x0000000617047c25 */ /* 0x000fe2000f8e0008 */
[----:B------:R-:W-:Y:S01]  /*2420*/  ULOP3.LUT UR38, UR4, UR38, UR5, 0x96, !UPT ;  /* 0x0000002604267292 */ /* 0x000fe2000f8e9605 */
[----:B------:R-:W-:-:S02]  /*2430*/  LOP3.LUT R171, R6, R3, R10, 0xfe, !PT ;  /* 0x0000000306ab7212 */ /* 0x000fc400078efe0a */
[----:B------:R-:W-:Y:S02]  /*2440*/  IMAD.IADD R5, R5, 0x1, R13 ;  /* 0x0000000105057824 */ /* 0x000fe400078e020d */
[----:B------:R-:W-:Y:S02]  /*2450*/  IMAD.IADD R3, R12, 0x1, -R153 ;  /* 0x000000010c037824 */ /* 0x000fe400078e0a99 */
[----:B------:R-:W-:Y:S01]  /*2460*/  IMAD.MOV.U32 R154, RZ, RZ, -0x1 ;  /* 0xffffffffff9a7424 */ /* 0x000fe200078e00ff */
[----:B------:R-:W-:Y:S06]  /*2470*/  @P0 BRA `(.L_x_32) ;  /* 0x0000007800d80947 */ /* 0x000fec0003800000 */
[----:B------:R-:W0:Y:S01]  /*2480*/  LDC.64 R10, c[0x0][0x5c8] ;  /* 0x00017200ff0a7b82 */ /* 0x000e220000000a00 */
[----:B-----5:R-:W-:Y:S01]  /*2490*/  FSETP.NEU.AND P0, PT, R156, RZ, PT ;  /* 0x000000ff9c00720b */ /* 0x020fe20003f0d000 */
[----:B------:R-:W-:Y:S01]  /*24a0*/  BSSY B0, `(.L_x_32) ;  /* 0x00007b3000007945 */ /* 0x000fe20003800000 */
[----:B------:R-:W-:-:S04]  /*24b0*/  ISETP.GT.AND P1, PT, R3, RZ, PT ;  /* 0x000000ff0300720c */ /* 0x000fc80003f24270 */
[----:B------:R-:W-:Y:S01]  /*24c0*/  ISETP.GT.AND P2, PT, R0, RZ, P1 ;  /* 0x000000ff0000720c */ /* 0x000fe20000f44270 */
[-C--:B0-----:R-:W-:Y:S02]  /*24d0*/  IMAD R12, R7, R10.reuse, RZ ;  /* 0x0000000a070c7224 */ /* 0x081fe400078e02ff */
[----:B------:R-:W-:-:S04]  /*24e0*/  IMAD.WIDE.U32 R162, R171, R10, R4 ;  /* 0x0000000aaba27225 */ /* 0x000fc800078e0004 */
[----:B------:R-:W-:-:S04]  /*24f0*/  IMAD R5, R171, R11, R12 ;  /* 0x0000000bab057224 */ /* 0x000fc800078e020c */
[----:B------:R-:W-:Y:S01]  /*2500*/  IMAD.IADD R173, R163, 0x1, R5 ;  /* 0x00000001a3ad7824 */ /* 0x000fe200078e0205 */
[----:B------:R-:W-:Y:S06]  /*2510*/  @!P0 BRA `(.L_x_33) ;  /* 0x0000005400948947 */ /* 0x000fec0003800000 */
[----:B------:R-:W0:Y:S01]  /*2520*/  LDC.64 R14, c[0x0][0x5b8] ;  /* 0x00016e00ff0e7b82 */ /* 0x000e220000000a00 */
[----:B------:R-:W-:-:S07]  /*2530*/  ULDC.64 UR4, c[0x0][0x5c0] ;  /* 0x0001700000047ab9 */ /* 0x000fce0000000a00 */
[----:B------:R-:W1:Y:S08]  /*2540*/  LDC.64 R168, c[0x0][0x5b0] ;  /* 0x00016c00ffa87b82 */ /* 0x000e700000000a00 */
[----:B------:R-:W2:Y:S01]  /*2550*/  LDC.64 R12, c[0x0][0x5a8] ;  /* 0x00016a00ff0c7b82 */ /* 0x000ea20000000a00 */
[-C--:B0-----:R-:W-:Y:S02]  /*2560*/  IMAD R4, R21, R14.reuse, RZ ;  /* 0x0000000e15047224 */ /* 0x081fe400078e02ff */
[----:B------:R-:W-:-:S04]  /*2570*/  IMAD.WIDE.U32 R164, R23, R14, R8 ;  /* 0x0000000e17a47225 */ /* 0x000fc800078e0008 */
[----:B------:R-:W-:Y:S02]  /*2580*/  IMAD R163, R23, R15, R4 ;  /* 0x0000000f17a37224 */ /* 0x000fe400078e0204 */
[-C--:B-1----:R-:W-:Y:S02]  /*2590*/  IMAD R6, R7, R168.reuse, RZ ;  /* 0x000000a807067224 */ /* 0x082fe400078e02ff */
[----:B------:R-:W-:Y:S02]  /*25a0*/  IMAD.IADD R21, R165, 0x1, R163 ;  /* 0x00000001a5157824 */ /* 0x000fe400078e02a3 */
[----:B------:R-:W-:Y:S02]  /*25b0*/  IMAD.MOV.U32 R20, RZ, RZ, R164 ;  /* 0x000000ffff147224 */ /* 0x000fe400078e00a4 */
[C---:B------:R-:W-:Y:S02]  /*25c0*/  IMAD R167, R171.reuse, R169, R6 ;  /* 0x000000a9aba77224 */ /* 0x040fe400078e0206 */
[----:B------:R-:W-:-:S04]  /*25d0*/  IMAD.WIDE.U32 R4, R171, R168, R20 ;  /* 0x000000a8ab047225 */ /* 0x000fc800078e0014 */
[----:B------:R-:W-:Y:S01]  /*25e0*/  IMAD.IADD R5, R5, 0x1, R167 ;  /* 0x0000000105057824 */ /* 0x000fe200078e02a7 */
[----:B--2---:R-:W-:-:S04]  /*25f0*/  LEA R6, P0, R4, R12, 0x2 ;  /* 0x0000000c04067211 */ /* 0x004fc800078010ff */
[----:B------:R-:W-:-:S05]  /*2600*/  LEA.HI.X R7, R4, R13, R5, 0x2, P0 ;  /* 0x0000000d04077211 */ /* 0x000fca00000f1405 */
[----:B------:R0:W2:Y:S01]  /*2610*/  @P2 LDG.E.LTC128B R15, desc[UR36][R6.64] ;  /* 0x00000024060f2981 */ /* 0x0000a2000c1e1920 */
[----:B------:R-:W-:Y:S01]  /*2620*/  IMAD.WIDE.U32 R4, R171, R168, R8 ;  /* 0x000000a8ab047225 */ /* 0x000fe200078e0008 */
[----:B------:R-:W-:Y:S01]  /*2630*/  ISETP.GT.AND P0, PT, R3, 0x1, PT ;  /* 0x000000010300780c */ /* 0x000fe20003f04270 */
[----:B------:R-:W-:Y:S01]  /*2640*/  BSSY B1, `(.L_x_34) ;  /* 0x0000013000017945 */ /* 0x000fe20003800000 */
[C---:B------:R-:W-:Y:S01]  /*2650*/  SHF.L.U64.HI R161, R168.reuse, 0x3, R169 ;  /* 0x00000003a8a17819 */ /* 0x040fe200000102a9 */
[----:B------:R-:W-:Y:S02]  /*2660*/  IMAD.IADD R5, R167, 0x1, R5 ;  /* 0x00000001a7057824 */ /* 0x000fe400078e0205 */
[----:B------:R-:W-:Y:S02]  /*2670*/  IMAD.SHL.U32 R160, R168, 0x8, RZ ;  /* 0x00000008a8a07824 */ /* 0x000fe400078e00ff */
[----:B------:R-:W-:Y:S01]  /*2680*/  IMAD.WIDE.U32 R158, R23, R14, R4 ;  /* 0x0000000e179e7225 */ /* 0x000fe200078e0004 */
[----:B------:R-:W-:-:S03]  /*2690*/  LEA R4, P3, R162, UR4, 0x2 ;  /* 0x00000004a2047c11 */ /* 0x000fc6000f8610ff */
[----:B0-----:R-:W-:Y:S01]  /*26a0*/  IMAD.IADD R7, R163, 0x1, R159 ;  /* 0x00000001a3077824 */ /* 0x001fe200078e029f */
[----:B------:R-:W-:Y:S01]  /*26b0*/  LEA.HI.X R5, R162, UR5, R173, 0x2, P3 ;  /* 0x00000005a2057c11 */ /* 0x000fe200098f14ad */
[----:B------:R-:W-:Y:S01]  /*26c0*/  IMAD.WIDE.U32 R160, R171, R168, R160 ;  /* 0x000000a8aba07225 */ /* 0x000fe200078e00a0 */
[----:B------:R-:W-:Y:S02]  /*26d0*/  ISETP.GT.AND P3, PT, R0, RZ, P0 ;  /* 0x000000ff0000720c */ /* 0x000fe40000764270 */
[----:B------:R-:W-:-:S04]  /*26e0*/  LEA R6, P4, R158, R12, 0x2 ;  /* 0x0000000c9e067211 */ /* 0x000fc800078810ff */
[----:B------:R-:W-:Y:S02]  /*26f0*/  LEA.HI.X R7, R158, R13, R7, 0x2, P4 ;  /* 0x0000000d9e077211 */ /* 0x000fe400020f1407 */
[----:B--2---:R-:W-:-:S05]  /*2700*/  LOP3.LUT R153, R15, 0xffffe000, RZ, 0xc0, !PT ;  /* 0xffffe0000f997812 */ /* 0x004fca00078ec0ff */
[----:B------:R-:W-:-:S04]  /*2710*/  FMUL R153, R153, R156 ;  /* 0x0000009c99997220 */ /* 0x000fc80000400000 */
[----:B------:R-:W-:-:S05]  /*2720*/  FFMA R153, R24, R155, R153 ;  /* 0x0000009b18997223 */ /* 0x000fca0000000099 */
[----:B------:R-:W-:-:S05]  /*2730*/  F2FP.TF32.F32.PACK_B R153, R153 ;  /* 0x00000099ff99723e */ /* 0x000fca00024050ff */
[----:B------:R0:W-:Y:S01]  /*2740*/  @P2 STG.E desc[UR36][R4.64], R153 ;  /* 0x0000009904002986 */ /* 0x0001e2000c101924 */
[----:B------:R-:W-:Y:S05]  /*2750*/  @!P3 BRA `(.L_x_35) ;  /* 0x000000000004b947 */ /* 0x000fea0003800000 */
[----:B------:R1:W5:Y:S02]  /*2760*/  LDG.E.LTC128B R15, desc[UR36][R6.64+0x4] ;  /* 0x00000424060f7981 */ /* 0x000364000c1e1920 */
.L_x_35:
[----:B------:R-:W-:Y:S05]  /*2770*/  BSYNC B1 ;  /* 0x0000000000017941 */ /* 0x000fea0003800000 */
.L_x_34:
[----:B0----5:R-:W-:Y:S01]  /*2780*/  LOP3.LUT R153, R15, 0xffffe000, RZ, 0xc0, !PT ;  /* 0xffffe0000f997812 */ /* 0x021fe200078ec0ff */
[----:B------:R-:W-:Y:S01]  /*2790*/  IMAD.IADD R167, R167, 0x1, R161 ;  /* 0x00000001a7a77824 */ /* 0x000fe200078e02a1 */
[----:B------:R-:W-:Y:S01]  /*27a0*/  IADD3 R164, P2, R164, R160, RZ ;  /* 0x000000a0a4a47210 */ /* 0x000fe20007f5e0ff */
[----:B------:R-:W-:Y:S01]  /*27b0*/  IMAD.MOV.U32 R24, RZ, RZ, R15 ;  /* 0x000000ffff187224 */ /* 0x000fe200078e000f */
[----:B------:R-:W-:Y:S01]  /*27c0*/  ISETP.GT.AND P1, PT, R0, 0x8, P1 ;  /* 0x000000080000780c */ /* 0x000fe20000f24270 */
[----:B------:R-:W-:Y:S02]  /*27d0*/  FMUL R20, R153, R156 ;  /* 0x0000009c99147220 */ /* 0x000fe40000400000 */
[----:B------:R-:W-:Y:S02]  /*27e0*/  IMAD.X R21, R167, 0x1, R21, P2 ;  /* 0x00000001a7157824 */ /* 0x000fe400010e0615 */
[----:B------:R-:W-:Y:S01]  /*27f0*/  FFMA R153, R25, R155, R20 ;  /* 0x0000009b19997223 */ /* 0x000fe20000000014 */
[----:B------:R-:W-:-:S04]  /*2800*/  LEA R20, P2, R164, R12, 0x2 ;  /* 0x0000000ca4147211 */ /* 0x000fc800078410ff */
[----:B------:R-:W-:Y:S02]  /*2810*/  F2FP.TF32.F32.PACK_B R153, R153 ;  /* 0x00000099ff99723e */ /* 0x000fe400024050ff */
[----:B------:R-:W-:-:S03]  /*2820*/  LEA.HI.X R21, R164, R13, R21, 0x2, P2 ;  /* 0x0000000da4157211 */ /* 0x000fc600010f1415 */
[----:B------:R0:W-:Y:S04]  /*2830*/  @P3 STG.E desc[UR36][R4.64+0x4], R153 ;  /* 0x0000049904003986 */ /* 0x0001e8000c101924 */
[----:B------:R-:W2:Y:S01]  /*2840*/  @P1 LDG.E.LTC128B R24, desc[UR36][R20.64] ;  /* 0x0000002414181981 */ /* 0x000ea2000c1e1920 */
[----:B------:R-:W-:Y:S01]  /*2850*/  IADD3 R8, P2, R8, R160, RZ ;  /* 0x000000a008087210 */ /* 0x000fe20007f5e0ff */
[----:B------:R-:W-:Y:S01]  /*2860*/  BSSY B1, `(.L_x_36) ;  /* 0x0000011000017945 */ /* 0x000fe20003800000 */
[----:B------:R-:W-:Y:S02]  /*2870*/  SHF.L.U64.HI R11, R10, 0x5, R11 ;  /* 0x000000050a0b7819 */ /* 0x000fe4000001020b */
[----:B------:R-:W-:Y:S01]  /*2880*/  ISETP.GT.AND P0, PT, R0, 0x8, P0 ;  /* 0x000000080000780c */ /* 0x000fe20000704270 */
[----:B------:R-:W-:Y:S01]  /*2890*/  IMAD.X R9, R9, 0x1, R167, P2 ;  /* 0x0000000109097824 */ /* 0x000fe200010e06a7 */
[----:B------:R-:W-:-:S05]  /*28a0*/  LEA R10, P2, R10, R4, 0x5 ;  /* 0x000000040a0a7211 */ /* 0x000fca00078428ff */
[----:B------:R-:W-:Y:S01]  /*28b0*/  IMAD.X R11, R11, 0x1, R5, P2 ;  /* 0x000000010b0b7824 */ /* 0x000fe200010e0605 */
[----:B--2---:R-:W-:-:S05]  /*28c0*/  LOP3.LUT R15, R24, 0xffffe000, RZ, 0xc0, !PT ;  /* 0xffffe000180f7812 */ /* 0x004fca00078ec0ff */
[----:B------:R-:W-:Y:S01]  /*28d0*/  FMUL R25, R15, R156 ;  /* 0x0000009c0f197220 */ /* 0x000fe20000400000 */
[----:B------:R-:W-:-:S04]  /*28e0*/  IMAD.WIDE.U32 R14, R23, R14, R8 ;  /* 0x0000000e170e7225 */ /* 0x000fc800078e0008 */
[----:B------:R-:W-:Y:S01]  /*28f0*/  FFMA R25, R26, R155, R25 ;  /* 0x0000009b1a197223 */ /* 0x000fe20000000019 */
[----:B------:R-:W-:Y:S01]  /*2900*/  IMAD.IADD R9, R163, 0x1, R15 ;  /* 0x00000001a3097824 */ /* 0x000fe200078e020f */
[----:B------:R-:W-:-:S03]  /*2910*/  LEA R8, P3, R14, R12, 0x2 ;  /* 0x0000000c0e087211 */ /* 0x000fc600078610ff */
[----:B------:R-:W-:Y:S02]  /*2920*/  F2FP.TF32.F32.PACK_B R25, R25 ;  /* 0x00000019ff19723e */ /* 0x000fe400024050ff */
[----:B------:R-:W-:-:S03]  /*2930*/  LEA.HI.X R9, R14, R13, R9, 0x2, P3 ;  /* 0x0000000d0e097211 */ /* 0x000fc600018f1409 */
[----:B------:R0:W-:Y:S01]  /*2940*/  @P1 STG.E desc[UR36][R10.64], R25 ;  /* 0x000000190a001986 */ /* 0x0001e2000c101924 */
[----:B------:R-:W-:Y:S05]  /*2950*/  @!P0 BRA `(.L_x_37) ;  /* 0x0000000000048947 */ /* 0x000fea0003800000 */
[----:B------:R2:W5:Y:S02]  /*2960*/  LDG.E.LTC128B R24, desc[UR36][R8.64+0x4] ;  /* 0x0000042408187981 */ /* 0x000564000c1e1920 */
.L_x_37:
[----:B------:R-:W-:Y:S05]  /*2970*/  BSYNC B1 ;  /* 0x0000000000017941 */ /* 0x000fea0003800000 */
.L_x_36:
[----:B-----5:R-:W-:Y:S01]  /*2980*/  LOP3.LUT R13, R24, 0xffffe000, RZ, 0xc0, !PT ;  /* 0xffffe000180d7812 */ /* 0x020fe200078ec0ff */
[----:B------:R-:W-:Y:S01]  /*2990*/  BSSY B1, `(.L_x_38) ;  /* 0x0000009000017945 */ /* 0x000fe20003800000 */
[----:B------:R-:W-:-:S03]  /*29a0*/  ISETP.GT.AND P1, PT, R3, 0x8, PT ;  /* 0x000000080300780c */ /* 0x000fc60003f24270 */
[----:B------:R-:W-:Y:S01]  /*29b0*/  FMUL R12, R13, R156 ;  /* 0x0000009c0d0c7220 */ /* 0x000fe20000400000 */
[----:B------:R-:W-:-:S03]  /*29c0*/  ISETP.GT.AND P2, PT, R0, RZ, P1 ;  /* 0x000000ff0000720c */ /* 0x000fc60000f44270 */
[----:B------:R-:W-:-:S05]  /*29d0*/  FFMA R27, R27, R155, R12 ;  /* 0x0000009b1b1b7223 */ /* 0x000fca000000000c */
[----:B------:R-:W-:-:S05]  /*29e0*/  F2FP.TF32.F32.PACK_B R27, R27 ;  /* 0x0000001bff1b723e */ /* 0x000fca00024050ff */
[----:B------:R3:W-:Y:S01]  /*29f0*/  @P0 STG.E desc[UR36][R10.64+0x4], R27 ;  /* 0x0000041b0a000986 */ /* 0x0007e2000c101924 */
[----:B------:R-:W-:Y:S05]  /*2a00*/  @!P2 BRA `(.L_x_39) ;  /* 0x000000000004a947 */ /* 0x000fea0003800000 */
[----:B------:R4:W5:Y:S02]  /*2a10*/  LDG.E.LTC128B R24, desc[UR36][R6.64+0x20] ;  /* 0x0000202406187981 */ /* 0x000964000c1e1920 */
.L_x_39:
[----:B------:R-:W-:Y:S05]  /*2a20*/  BSYNC B1 ;  /* 0x0000000000017941 */ /* 0x000fea0003800000 */
.L_x_38:
        /* <DEDUP_REMOVED lines=10> */
.L_x_41:
[----:B------:R-:W-:Y:S05]  /*2ad0*/  BSYNC B1 ;  /* 0x0000000000017941 */ /* 0x000fea0003800000 */
.L_x_40:
[----:B0----5:R-:W-:Y:S01]  /*2ae0*/  LOP3.LUT R13, R24, 0xffffe000, RZ, 0xc0, !PT ;  /* 0xffffe000180d7812 */ /* 0x021fe200078ec0ff */
[----:B------:R-:W-:Y:S01]  /*2af0*/  BSSY B1, `(.L_x_42) ;  /* 0x0000008000017945 */ /* 0x000fe20003800000 */
[----:B------:R-:W-:-:S03]  /*2b00*/  ISETP.GT.AND P1, PT, R0, 0x8, P1 ;  /* 0x000000080000780c */ /* 0x000fc60000f24270 */
[----:B------:R-:W-:-:S04]  /*2b10*/  FMUL R12, R13, R156 ;  /* 0x0000009c0d0c7220 */ /* 0x000fc80000400000 */
[----:B------:R-:W-:-:S05]  /*2b20*/  FFMA R29, R29, R155, R12 ;  /* 0x0000009b1d1d7223 */ /* 0x000fca000000000c */
[----:B------:R-:W-:-:S05]  /*2b30*/  F2FP.TF32.F32.PACK_B R29, R29 ;  /* 0x0000001dff1d723e */ /* 0x000fca00024050ff */
[----:B------:R0:W-:Y:S01]  /*2b40*/  @P3 STG.E desc[UR36][R4.64+0x24], R29 ;  /* 0x0000241d04003986 */ /* 0x0001e2000c101924 */
[----:B------:R-:W-:Y:S05]  /*2b50*/  @!P1 BRA `(.L_x_43) ;  /* 0x0000000000049947 */ /* 0x000fea0003800000 */
[----:B------:R0:W5:Y:S02]  /*2b60*/  LDG.E.LTC128B R24, desc[UR36][R8.64+0x20] ;  /* 0x0000202408187981 */ /* 0x000164000c1e1920 */
.L_x_43:
[----:B------:R-:W-:Y:S05]  /*2b70*/  BSYNC B1 ;  /* 0x0000000000017941 */ /* 0x000fea0003800000 */
.L_x_42:
[----:B-----5:R-:W-:Y:S01]  /*2b80*/  LOP3.LUT R13, R24, 0xffffe000, RZ, 0xc0, !PT ;  /* 0xffffe000180d7812 */ /* 0x020fe200078ec0ff */
        /* <DEDUP_REMOVED lines=8> */
.L_x_45:
[----:B------:R-:W-:Y:S05]  /*2c10*/  BSYNC B1 ;  /* 0x0000000000017941 */ /* 0x000fea0003800000 */
.L_x_44:
[----:B0----5:R-:W-:Y:S01]  /*2c20*/  LOP3.LUT R13, R24, 0xffffe000, RZ, 0xc0, !PT ;  /* 0xffffe000180d7812 */ /* 0x021fe200078ec0ff */
        /* <DEDUP_REMOVED lines=9> */
.L_x_47:
[----:B------:R-:W-:Y:S05]  /*2cc0*/  BSYNC B1 ;  /* 0x0000000000017941 */ /* 0x000fea0003800000 */
.L_x_46:
        /* <DEDUP_REMOVED lines=10> */
.L_x_49:
[----:B------:R-:W-:Y:S05]  /*2d70*/  BSYNC B1 ;  /* 0x0000000000017941 */ /* 0x000fea0003800000 */
.L_x_48:
        /* <DEDUP_REMOVED lines=9> */
.L_x_51:
[----:B------:R-:W-:Y:S05]  /*2e10*/  BSYNC B1 ;  /* 0x0000000000017941 */ /* 0x000fea0003800000 */
.L_x_50:
        /* <DEDUP_REMOVED lines=9> */
.L_x_53:
[----:B------:R-:W-:Y:S05]  /*2eb0*/  BSYNC B1 ;  /* 0x0000000000017941 */ /* 0x000fea0003800000 */
.L_x_52:
        /* <DEDUP_REMOVED lines=10> */
.L_x_55:
[----:B------:R-:W-:Y:S05]  /*2f60*/  BSYNC B1 ;  /* 0x0000000000017941 */ /* 0x000fea0003800000 */
.L_x_54:
        /* <DEDUP_REMOVED lines=10> */
.L_x_57:
[----:B------:R-:W-:Y:S05]  /*3010*/  BSYNC B1 ;  /* 0x0000000000017941 */ /* 0x000fea0003800000 */
.L_x_56:
        /* <DEDUP_REMOVED lines=9> */
.L_x_59:
[----:B------:R-:W-:Y:S05]  /*30b0*/  BSYNC B1 ;  /* 0x0000000000017941 */ /* 0x000fea0003800000 */
.L_x_58:
        /* <DEDUP_REMOVED lines=9> */
.L_x_61:
[----:B------:R-:W-:Y:S05]  /*3150*/  BSYNC B1 ;  /* 0x0000000000017941 */ /* 0x000fea0003800000 */
.L_x_60:
        /* <DEDUP_REMOVED lines=10> */
.L_x_63:
[----:B------:R-:W-:Y:S05]  /*3200*/  BSYNC B1 ;  /* 0x0000000000017941 */ /* 0x000fea0003800000 */
.L_x_62:
        /* <DEDUP_REMOVED lines=10> */
.L_x_65:
[----:B------:R-:W-:Y:S05]  /*32b0*/  BSYNC B1 ;  /* 0x0000000000017941 */ /* 0x000fea0003800000 */
.L_x_64:
        /* <DEDUP_REMOVED lines=9> */
.L_x_67:
[----:B------:R-:W-:Y:S05]  /*3350*/  BSYNC B1 ;  /* 0x0000000000017941 */ /* 0x000fea0003800000 */
.L_x_66:
        /* <DEDUP_REMOVED lines=9> */
.L_x_69:
[----:B------:R-:W-:Y:S05]  /*33f0*/  BSYNC B1 ;  /* 0x0000000000017941 */ /* 0x000fea0003800000 */
.L_x_68:
        /* <DEDUP_REMOVED lines=10> */
.L_x_71:
[----:B------:R-:W-:Y:S05]  /*34a0*/  BSYNC B1 ;  /* 0x0000000000017941 */ /* 0x000fea0003800000 */
.L_x_70:
        /* <DEDUP_REMOVED lines=10> */
.L_x_73:
[----:B------:R-:W-:Y:S05]  /*3550*/  BSYNC B1 ;  /* 0x0000000000017941 */ /* 0x000fea0003800000 */
.L_x_72:
        /* <DEDUP_REMOVED lines=9> */
.L_x_75:
[----:B------:R-:W-:Y:S05]  /*35f0*/  BSYNC B1 ;  /* 0x0000000000017941 */ /* 0x000fea0003800000 */
.L_x_74:
        /* <DEDUP_REMOVED lines=9> */
.L_x_77:
[----:B------:R-:W-:Y:S05]  /*3690*/  BSYNC B1 ;  /* 0x0000000000017941 */ /* 0x000fea0003800000 */
.L_x_76:
        /* <DEDUP_REMOVED lines=10> */
.L_x_79:
[----:B------:R-:W-:Y:S05]  /*3740*/  BSYNC B1 ;  /* 0x0000000000017941 */ /* 0x000fea0003800000 */
.L_x_78:
        /* <DEDUP_REMOVED lines=10> */
.L_x_81:
[----:B------:R-:W-:Y:S05]  /*37f0*/  BSYNC B1 ;  /* 0x0000000000017941 */ /* 0x000fea0003800000 */
.L_x_80:
        /* <DEDUP_REMOVED lines=9> */
.L_x_83:
[----:B------:R-:W-:Y:S05]  /*3890*/  BSYNC B1 ;  /* 0x0000000000017941 */ /* 0x000fea0003800000 */
.L_x_82:
        /* <DEDUP_REMOVED lines=9> */
.L_x_85:
[----:B------:R-:W-:Y:S05]  /*3930*/  BSYNC B1 ;  /* 0x0000000000017941 */ /* 0x000fea0003800000 */
.L_x_84:
        /* <DEDUP_REMOVED lines=10> */
.L_x_87:
[----:B------:R-:W-:Y:S05]  /*39e0*/  BSYNC B1 ;  /* 0x0000000000017941 */ /* 0x000fea0003800000 */
.L_x_86:
        /* <DEDUP_REMOVED lines=10> */
.L_x_89:
[----:B------:R-:W-:Y:S05]  /*3a90*/  BSYNC B1 ;  /* 0x0000000000017941 */ /* 0x000fea0003800000 */
.L_x_88:
        /* <DEDUP_REMOVED lines=9> */
.L_x_91:
[----:B------:R-:W-:Y:S05]  /*3b30*/  BSYNC B1 ;  /* 0x0000000000017941 */ /* 0x000fea0003800000 */
.L_x_90:
        /* <DEDUP_REMOVED lines=9> */
.L_x_93:
[----:B------:R-:W-:Y:S05]  /*3bd0*/  BSYNC B1 ;  /* 0x0000000000017941 */ /* 0x000fea0003800000 */
.L_x_92:
        /* <DEDUP_REMOVED lines=10> */
.L_x_95:
[----:B------:R-:W-:Y:S05]  /*3c80*/  BSYNC B1 ;  /* 0x0000000000017941 */ /* 0x000fea0003800000 */
.L_x_94:
        /* <DEDUP_REMOVED lines=10> */
.L_x_97:
[----:B------:R-:W-:Y:S05]  /*3d30*/  BSYNC B1 ;  /* 0x0000000000017941 */ /* 0x000fea0003800000 */
.L_x_96:
        /* <DEDUP_REMOVED lines=9> */
.L_x_99:
[----:B------:R-:W-:Y:S05]  /*3dd0*/  BSYNC B1 ;  /* 0x0000000000017941 */ /* 0x000fea0003800000 */
.L_x_98:
        /* <DEDUP_REMOVED lines=9> */
.L_x_101:
[----:B------:R-:W-:Y:S05]  /*3e70*/  BSYNC B1 ;  /* 0x0000000000017941 */ /* 0x000fea0003800000 */
.L_x_100:
        /* <DEDUP_REMOVED lines=10> */
.L_x_103:
[----:B------:R-:W-:Y:S05]  /*3f20*/  BSYNC B1 ;  /* 0x0000000000017941 */ /* 0x000fea0003800000 */
.L_x_102:
        /* <DEDUP_REMOVED lines=10> */
.L_x_105:
[----:B------:R-:W-:Y:S05]  /*3fd0*/  BSYNC B1 ;  /* 0x0000000000017941 */ /* 0x000fea0003800000 */
.L_x_104:
        /* <DEDUP_REMOVED lines=9> */
.L_x_107:
[----:B------:R-:W-:Y:S05]  /*4070*/  BSYNC B1 ;  /* 0x0000000000017941 */ /* 0x000fea0003800000 */
.L_x_106:
        /* <DEDUP_REMOVED lines=9> */
.L_x_109:
[----:B------:R-:W-:Y:S05]  /*4110*/  BSYNC B1 ;  /* 0x0000000000017941 */ /* 0x000fea0003800000 */
.L_x_108:
        /* <DEDUP_REMOVED lines=10> */
.L_x_111:
[----:B------:R-:W-:Y:S05]  /*41c0*/  BSYNC B1 ;  /* 0x0000000000017941 */ /* 0x000fea0003800000 */
.L_x_110:
        /* <DEDUP_REMOVED lines=10> */
.L_x_113:
[----:B------:R-:W-:Y:S05]  /*4270*/  BSYNC B1 ;  /* 0x0000000000017941 */ /* 0x000fea0003800000 */
.L_x_112:
        /* <DEDUP_REMOVED lines=9> */
.L_x_115:
[----:B------:R-:W-:Y:S05]  /*4310*/  BSYNC B1 ;  /* 0x0000000000017941 */ /* 0x000fea0003800000 */
.L_x_114:
        /* <DEDUP_REMOVED lines=9> */
.L_x_117:
[----:B------:R-:W-:Y:S05]  /*43b0*/  BSYNC B1 ;  /* 0x0000000000017941 */ /* 0x000fea0003800000 */
.L_x_116:
        /* <DEDUP_REMOVED lines=10> */
.L_x_119:
[----:B------:R-:W-:Y:S05]  /*4460*/  BSYNC B1 ;  /* 0x0000000000017941 */ /* 0x000fea0003800000 */
.L_x_118:
        /* <DEDUP_REMOVED lines=10> */
.L_x_121:
[----:B------:R-:W-:Y:S05]  /*4510*/  BSYNC B1 ;  /* 0x0000000000017941 */ /* 0x000fea0003800000 */
.L_x_120:
        /* <DEDUP_REMOVED lines=9> */
.L_x_123:
[----:B------:R-:W-:Y:S05]  /*45b0*/  BSYNC B1 ;  /* 0x0000000000017941 */ /* 0x000fea0003800000 */
.L_x_122:
        /* <DEDUP_REMOVED lines=9> */
.L_x_125:
[----:B------:R-:W-:Y:S05]  /*4650*/  BSYNC B1 ;  /* 0x0000000000017941 */ /* 0x000fea0003800000 */
.L_x_124:
        /* <DEDUP_REMOVED lines=10> */
.L_x_127:
[----:B------:R-:W-:Y:S05]  /*4700*/  BSYNC B1 ;  /* 0x0000000000017941 */ /* 0x000fea0003800000 */
.L_x_126:
        /* <DEDUP_REMOVED lines=10> */
.L_x_129:
[----:B------:R-:W-:Y:S05]  /*47b0*/  BSYNC B1 ;  /* 0x0000000000017941 */ /* 0x000fea0003800000 */
.L_x_128:
        /* <DEDUP_REMOVED lines=9> */
.L_x_131:
[----:B------:R-:W-:Y:S05]  /*4850*/  BSYNC B1 ;  /* 0x0000000000017941 */ /* 0x000fea0003800000 */
.L_x_130:
        /* <DEDUP_REMOVED lines=9> */
.L_x_133:
[----:B------:R-:W-:Y:S05]  /*48f0*/  BSYNC B1 ;  /* 0x0000000000017941 */ /* 0x000fea0003800000 */
.L_x_132:
        /* <DEDUP_REMOVED lines=10> */
.L_x_135:
[----:B------:R-:W-:Y:S05]  /*49a0*/  BSYNC B1 ;  /* 0x0000000000017941 */ /* 0x000fea0003800000 */
.L_x_134:
        /* <DEDUP_REMOVED lines=10> */
.L_x_137:
[----:B------:R-:W-:Y:S05]  /*4a50*/  BSYNC B1 ;  /* 0x0000000000017941 */ /* 0x000fea0003800000 */
.L_x_136:
        /* <DEDUP_REMOVED lines=9> */
.L_x_139:
[----:B------:R-:W-:Y:S05]  /*4af0*/  BSYNC B1 ;  /* 0x0000000000017941 */ /* 0x000fea0003800000 */
.L_x_138:
        /* <DEDUP_REMOVED lines=9> */
.L_x_141:
[----:B------:R-:W-:Y:S05]  /*4b90*/  BSYNC B1 ;  /* 0x0000000000017941 */ /* 0x000fea0003800000 */
.L_x_140:
        /* <DEDUP_REMOVED lines=10> */
.L_x_143:
[----:B------:R-:W-:Y:S05]  /*4c40*/  BSYNC B1 ;  /* 0x0000000000017941 */ /* 0x000fea0003800000 */
.L_x_142:
        /* <DEDUP_REMOVED lines=10> */
.L_x_145:
[----:B------:R-:W-:Y:S05]  /*4cf0*/  BSYNC B1 ;  /* 0x0000000000017941 */ /* 0x000fea0003800000 */
.L_x_144:
        /* <DEDUP_REMOVED lines=9> */
.L_x_147:
[----:B------:R-:W-:Y:S05]  /*4d90*/  BSYNC B1 ;  /* 0x0000000000017941 */ /* 0x000fea0003800000 */
.L_x_146:
        /* <DEDUP_REMOVED lines=9> */
.L_x_149:
[----:B------:R-:W-:Y:S05]  /*4e30*/  BSYNC B1 ;  /* 0x0000000000017941 */ /* 0x000fea0003800000 */
.L_x_148:
        /* <DEDUP_REMOVED lines=10> */
.L_x_151:
[----:B------:R-:W-:Y:S05]  /*4ee0*/  BSYNC B1 ;  /* 0x0000000000017941 */ /* 0x000fea0003800000 */
.L_x_150:
        /* <DEDUP_REMOVED lines=10> */
.L_x_153:
[----:B------:R-:W-:Y:S05]  /*4f90*/  BSYNC B1 ;  /* 0x0000000000017941 */ /* 0x000fea0003800000 */
.L_x_152:
        /* <DEDUP_REMOVED lines=9> */
.L_x_155:
[----:B------:R-:W-:Y:S05]  /*5030*/  BSYNC B1 ;  /* 0x0000000000017941 */ /* 0x000fea0003800000 */
.L_x_154:
        /* <DEDUP_REMOVED lines=9> */
.L_x_157:
[----:B------:R-:W-:Y:S05]  /*50d0*/  BSYNC B1 ;  /* 0x0000000000017941 */ /* 0x000fea0003800000 */
.L_x_156:
        /* <DEDUP_REMOVED lines=10> */
.L_x_159:
[----:B------:R-:W-:Y:S05]  /*5180*/  BSYNC B1 ;  /* 0x0000000000017941 */ /* 0x000fea0003800000 */
.L_x_158:
        /* <DEDUP_REMOVED lines=10> */
.L_x_161:
[----:B------:R-:W-:Y:S05]  /*5230*/  BSYNC B1 ;  /* 0x0000000000017941 */ /* 0x000fea0003800000 */
.L_x_160:
        /* <DEDUP_REMOVED lines=9> */
.L_x_163:
[----:B------:R-:W-:Y:S05]  /*52d0*/  BSYNC B1 ;  /* 0x0000000000017941 */ /* 0x000fea0003800000 */
.L_x_162:
        /* <DEDUP_REMOVED lines=9> */
.L_x_165:
[----:B------:R-:W-:Y:S05]  /*5370*/  BSYNC B1 ;  /* 0x0000000000017941 */ /* 0x000fea0003800000 */
.L_x_164:
        /* <DEDUP_REMOVED lines=10> */
.L_x_167:
[----:B------:R-:W-:Y:S05]  /*5420*/  BSYNC B1 ;  /* 0x0000000000017941 */ /* 0x000fea0003800000 */
.L_x_166:
        /* <DEDUP_REMOVED lines=10> */
.L_x_169:
[----:B------:R-:W-:Y:S05]  /*54d0*/  BSYNC B1 ;  /* 0x0000000000017941 */ /* 0x000fea0003800000 */
.L_x_168:
        /* <DEDUP_REMOVED lines=9> */
.L_x_171:
[----:B------:R-:W-:Y:S05]  /*5570*/  BSYNC B1 ;  /* 0x0000000000017941 */ /* 0x000fea0003800000 */
.L_x_170:
        /* <DEDUP_REMOVED lines=9> */
.L_x_173:
[----:B------:R-:W-:Y:S05]  /*5610*/  BSYNC B1 ;  /* 0x0000000000017941 */ /* 0x000fea0003800000 */
.L_x_172:
        /* <DEDUP_REMOVED lines=10> */
.L_x_175:
[----:B------:R-:W-:Y:S05]  /*56c0*/  BSYNC B1 ;  /* 0x0000000000017941 */ /* 0x000fea0003800000 */
.L_x_174:
        /* <DEDUP_REMOVED lines=10> */
.L_x_177:
[----:B------:R-:W-:Y:S05]  /*5770*/  BSYNC B1 ;  /* 0x0000000000017941 */ /* 0x000fea0003800000 */
.L_x_176:
        /* <DEDUP_REMOVED lines=9> */
.L_x_179:
[----:B------:R-:W-:Y:S05]  /*5810*/  BSYNC B1 ;  /* 0x0000000000017941 */ /* 0x000fea0003800000 */
.L_x_178:
        /* <DEDUP_REMOVED lines=9> */
.L_x_181:
[----:B------:R-:W-:Y:S05]  /*58b0*/  BSYNC B1 ;  /* 0x0000000000017941 */ /* 0x000fea0003800000 */
.L_x_180:
        /* <DEDUP_REMOVED lines=10> */
.L_x_183:
[----:B------:R-:W-:Y:S05]  /*5960*/  BSYNC B1 ;  /* 0x0000000000017941 */ /* 0x000fea0003800000 */
.L_x_182:
        /* <DEDUP_REMOVED lines=10> */
.L_x_185:
[----:B------:R-:W-:Y:S05]  /*5a10*/  BSYNC B1 ;  /* 0x0000000000017941 */ /* 0x000fea0003800000 */
.L_x_184:
        /* <DEDUP_REMOVED lines=9> */
.L_x_187:
[----:B------:R-:W-:Y:S05]  /*5ab0*/  BSYNC B1 ;  /* 0x0000000000017941 */ /* 0x000fea0003800000 */
.L_x_186:
        /* <DEDUP_REMOVED lines=9> */
.L_x_189:
[----:B------:R-:W-:Y:S05]  /*5b50*/  BSYNC B1 ;  /* 0x0000000000017941 */ /* 0x000fea0003800000 */
.L_x_188:
        /* <DEDUP_REMOVED lines=10> */
.L_x_191:
[----:B------:R-:W-:Y:S05]  /*5c00*/  BSYNC B1 ;  /* 0x0000000000017941 */ /* 0x000fea0003800000 */
.L_x_190:
        /* <DEDUP_REMOVED lines=10> */
.L_x_193:
[----:B------:R-:W-:Y:S05]  /*5cb0*/  BSYNC B1 ;  /* 0x0000000000017941 */ /* 0x000fea0003800000 */
.L_x_192:
        /* <DEDUP_REMOVED lines=9> */
.L_x_195:
[----:B------:R-:W-:Y:S05]  /*5d50*/  BSYNC B1 ;  /* 0x0000000000017941 */ /* 0x000fea0003800000 */
.L_x_194:
        /* <DEDUP_REMOVED lines=9> */
.L_x_197:
[----:B------:R-:W-:Y:S05]  /*5df0*/  BSYNC B1 ;  /* 0x0000000000017941 */ /* 0x000fea0003800000 */
.L_x_196:
        /* <DEDUP_REMOVED lines=10> */
.L_x_199:
[----:B------:R-:W-:Y:S05]  /*5ea0*/  BSYNC B1 ;  /* 0x0000000000017941 */ /* 0x000fea0003800000 */
.L_x_198:
        /* <DEDUP_REMOVED lines=10> */
.L_x_201:
[----:B------:R-:W-:Y:S05]  /*5f50*/  BSYNC B1 ;  /* 0x0000000000017941 */ /* 0x000fea0003800000 */
.L_x_200:
        /* <DEDUP_REMOVED lines=9> */
.L_x_203:
[----:B------:R-:W-:Y:S05]  /*5ff0*/  BSYNC B1 ;  /* 0x0000000000017941 */ /* 0x000fea0003800000 */
.L_x_202:
        /* <DEDUP_REMOVED lines=9> */
.L_x_205:
[----:B------:R-:W-:Y:S05]  /*6090*/  BSYNC B1 ;  /* 0x0000000000017941 */ /* 0x000fea0003800000 */
.L_x_204:
        /* <DEDUP_REMOVED lines=10> */
.L_x_207:
[----:B------:R-:W-:Y:S05]  /*6140*/  BSYNC B1 ;  /* 0x0000000000017941 */ /* 0x000fea0003800000 */
.L_x_206:
        /* <DEDUP_REMOVED lines=10> */
.L_x_209:
[----:B------:R-:W-:Y:S05]  /*61f0*/  BSYNC B1 ;  /* 0x0000000000017941 */ /* 0x000fea0003800000 */
.L_x_208:
        /* <DEDUP_REMOVED lines=9> */
.L_x_211:
[----:B------:R-:W-:Y:S05]  /*6290*/  BSYNC B1 ;  /* 0x0000000000017941 */ /* 0x000fea0003800000 */
.L_x_210:
        /* <DEDUP_REMOVED lines=9> */
.L_x_213:
[----:B------:R-:W-:Y:S05]  /*6330*/  BSYNC B1 ;  /* 0x0000000000017941 */ /* 0x000fea0003800000 */
.L_x_212:
        /* <DEDUP_REMOVED lines=10> */
.L_x_215:
[----:B------:R-:W-:Y:S05]  /*63e0*/  BSYNC B1 ;  /* 0x0000000000017941 */ /* 0x000fea0003800000 */
.L_x_214:
        /* <DEDUP_REMOVED lines=10> */
.L_x_217:
[----:B------:R-:W-:Y:S05]  /*6490*/  BSYNC B1 ;  /* 0x0000000000017941 */ /* 0x000fea0003800000 */
.L_x_216:
        /* <DEDUP_REMOVED lines=9> */
.L_x_219:
[----:B------:R-:W-:Y:S05]  /*6530*/  BSYNC B1 ;  /* 0x0000000000017941 */ /* 0x000fea0003800000 */
.L_x_218:
        /* <DEDUP_REMOVED lines=9> */
.L_x_221:
[----:B------:R-:W-:Y:S05]  /*65d0*/  BSYNC B1 ;  /* 0x0000000000017941 */ /* 0x000fea0003800000 */
.L_x_220:
        /* <DEDUP_REMOVED lines=10> */
.L_x_223:
[----:B------:R-:W-:Y:S05]  /*6680*/  BSYNC B1 ;  /* 0x0000000000017941 */ /* 0x000fea0003800000 */
.L_x_222:
        /* <DEDUP_REMOVED lines=10> */
.L_x_225:
[----:B------:R-:W-:Y:S05]  /*6730*/  BSYNC B1 ;  /* 0x0000000000017941 */ /* 0x000fea0003800000 */
.L_x_224:
        /* <DEDUP_REMOVED lines=9> */
.L_x_227:
[----:B------:R-:W-:Y:S05]  /*67d0*/  BSYNC B1 ;  /* 0x0000000000017941 */ /* 0x000fea0003800000 */
.L_x_226:
        /* <DEDUP_REMOVED lines=9> */
.L_x_229:
[----:B------:R-:W-:Y:S05]  /*6870*/  BSYNC B1 ;  /* 0x0000000000017941 */ /* 0x000fea0003800000 */
.L_x_228:
        /* <DEDUP_REMOVED lines=10> */
.L_x_231:
[----:B------:R-:W-:Y:S05]  /*6920*/  BSYNC B1 ;  /* 0x0000000000017941 */ /* 0x000fea0003800000 */
.L_x_230:
        /* <DEDUP_REMOVED lines=10> */
.L_x_233:
[----:B------:R-:W-:Y:S05]  /*69d0*/  BSYNC B1 ;  /* 0x0000000000017941 */ /* 0x000fea0003800000 */
.L_x_232:
        /* <DEDUP_REMOVED lines=9> */
.L_x_235:
[----:B------:R-:W-:Y:S05]  /*6a70*/  BSYNC B1 ;  /* 0x0000000000017941 */ /* 0x000fea0003800000 */
.L_x_234:
        /* <DEDUP_REMOVED lines=9> */
.L_x_237:
[----:B------:R-:W-:Y:S05]  /*6b10*/  BSYNC B1 ;  /* 0x0000000000017941 */ /* 0x000fea0003800000 */
.L_x_236:
        /* <DEDUP_REMOVED lines=10> */
.L_x_239:
[----:B------:R-:W-:Y:S05]  /*6bc0*/  BSYNC B1 ;  /* 0x0000000000017941 */ /* 0x000fea0003800000 */
.L_x_238:
        /* <DEDUP_REMOVED lines=10> */
.L_x_241:
[----:B------:R-:W-:Y:S05]  /*6c70*/  BSYNC B1 ;  /* 0x0000000000017941 */ /* 0x000fea0003800000 */
.L_x_240:
        /* <DEDUP_REMOVED lines=9> */
.L_x_243:
[----:B------:R-:W-:Y:S05]  /*6d10*/  BSYNC B1 ;  /* 0x0000000000017941 */ /* 0x000fea0003800000 */
.L_x_242:
        /* <DEDUP_REMOVED lines=9> */
.L_x_245:
[----:B------:R-:W-:Y:S05]  /*6db0*/  BSYNC B1 ;  /* 0x0000000000017941 */ /* 0x000fea0003800000 */
.L_x_244:
        /* <DEDUP_REMOVED lines=10> */
.L_x_247:
[----:B------:R-:W-:Y:S05]  /*6e60*/  BSYNC B1 ;  /* 0x0000000000017941 */ /* 0x000fea0003800000 */
.L_x_246:
        /* <DEDUP_REMOVED lines=10> */
.L_x_249:
[----:B------:R-:W-:Y:S05]  /*6f10*/  BSYNC B1 ;  /* 0x0000000000017941 */ /* 0x000fea0003800000 */
.L_x_248:
        /* <DEDUP_REMOVED lines=9> */
.L_x_251:
[----:B------:R-:W-:Y:S05]  /*6fb0*/  BSYNC B1 ;  /* 0x0000000000017941 */ /* 0x000fea0003800000 */
.L_x_250:
        /* <DEDUP_REMOVED lines=9> */
.L_x_253:
[----:B------:R-:W-:Y:S05]  /*7050*/  BSYNC B1 ;  /* 0x0000000000017941 */ /* 0x000fea0003800000 */
.L_x_252:
        /* <DEDUP_REMOVED lines=10> */
.L_x_255:
[----:B------:R-:W-:Y:S05]  /*7100*/  BSYNC B1 ;  /* 0x0000000000017941 */ /* 0x000fea0003800000 */
.L_x_254:
        /* <DEDUP_REMOVED lines=10> */
.L_x_257:
[----:B------:R-:W-:Y:S05]  /*71b0*/  BSYNC B1 ;  /* 0x0000000000017941 */ /* 0x000fea0003800000 */
.L_x_256:
        /* <DEDUP_REMOVED lines=9> */
.L_x_259:
[----:B------:R-:W-:Y:S05]  /*7250*/  BSYNC B1 ;  /* 0x0000000000017941 */ /* 0x000fea0003800000 */
.L_x_258:
        /* <DEDUP_REMOVED lines=9> */
.L_x_261:
[----:B------:R-:W-:Y:S05]  /*72f0*/  BSYNC B1 ;  /* 0x0000000000017941 */ /* 0x000fea0003800000 */
.L_x_260:
        /* <DEDUP_REMOVED lines=10> */
.L_x_263:
[----:B------:R-:W-:Y:S05]  /*73a0*/  BSYNC B1 ;  /* 0x0000000000017941 */ /* 0x000fea0003800000 */
.L_x_262:
        /* <DEDUP_REMOVED lines=10> */
.L_x_265:
[----:B------:R-:W-:Y:S05]  /*7450*/  BSYNC B1 ;  /* 0x0000000000017941 */ /* 0x000fea0003800000 */
.L_x_264:
        /* <DEDUP_REMOVED lines=9> */
.L_x_267:
[----:B------:R-:W-:Y:S05]  /*74f0*/  BSYNC B1 ;  /* 0x0000000000017941 */ /* 0x000fea0003800000 */
.L_x_266:
        /* <DEDUP_REMOVED lines=9> */
.L_x_269:
[----:B------:R-:W-:Y:S05]  /*7590*/  BSYNC B1 ;  /* 0x0000000000017941 */ /* 0x000fea0003800000 */
.L_x_268:
        /* <DEDUP_REMOVED lines=10> */
.L_x_271:
[----:B------:R-:W-:Y:S05]  /*7640*/  BSYNC B1 ;  /* 0x0000000000017941 */ /* 0x000fea0003800000 */
.L_x_270:
        /* <DEDUP_REMOVED lines=10> */
.L_x_273:
[----:B------:R-:W-:Y:S05]  /*76f0*/  BSYNC B1 ;  /* 0x0000000000017941 */ /* 0x000fea0003800000 */
.L_x_272:
        /* <DEDUP_REMOVED lines=9> */
.L_x_275:
[----:B------:R-:W-:Y:S05]  /*7790*/  BSYNC B1 ;  /* 0x0000000000017941 */ /* 0x000fea0003800000 */
.L_x_274:
        /* <DEDUP_REMOVED lines=9> */
.L_x_277:
[----:B------:R-:W-:Y:S05]  /*7830*/  BSYNC B1 ;  /* 0x0000000000017941 */ /* 0x000fea0003800000 */
.L_x_276:
        /* <DEDUP_REMOVED lines=10> */
.L_x_279:
[----:B------:R-:W-:Y:S05]  /*78e0*/  BSYNC B1 ;  /* 0x0000000000017941 */ /* 0x000fea0003800000 */
.L_x_278:
        /* <DEDUP_REMOVED lines=10> */
.L_x_281:
[----:B------:R-:W-:Y:S05]  /*7990*/  BSYNC B1 ;  /* 0x0000000000017941 */ /* 0x000fea0003800000 */
.L_x_280:
[----:B-----5:R-:W-:Y:S01]  /*79a0*/  LOP3.LUT R3, R24, 0xffffe000, RZ, 0xc0, !PT ;  /* 0xffffe00018037812 */ /* 0x020fe200078ec0ff */
[----:B------:R-:W-:Y:S01]  /*79b0*/  BSSY B1, `(.L_x_282) ;  /* 0x0000008000017945 */ /* 0x000fe20003800000 */
[----:B------:R-:W-:-:S03]  /*79c0*/  ISETP.GT.AND P1, PT, R0, 0x8, P1 ;  /* 0x000000080000780c */ /* 0x000fc60000f24270 */
[----:B01--4-:R-:W-:-:S04]  /*79d0*/  FMUL R6, R3, R156 ;  /* 0x0000009c03067220 */ /* 0x013fc80000400000 */
[----:B------:R-:W-:-:S05]  /*79e0*/  FFMA R149, R149, R155, R6 ;  /* 0x0000009b95957223 */ /* 0x000fca0000000006 */
[----:B------:R-:W-:-:S05]  /*79f0*/  F2FP.TF32.F32.PACK_B R149, R149 ;  /* 0x00000095ff95723e */ /* 0x000fca00024050ff */
[----:B------:R0:W-:Y:S01]  /*7a00*/  @P3 STG.E desc[UR36][R4.64+0x3e4], R149 ;  /* 0x0003e49504003986 */ /* 0x0001e2000c101924 */
[----:B------:R-:W-:Y:S05]  /*7a10*/  @!P1 BRA `(.L_x_283) ;  /* 0x0000000000049947 */ /* 0x000fea0003800000 */
[----:B------:R1:W5:Y:S02]  /*7a20*/  LDG.E.LTC128B R24, desc[UR36][R8.64+0x3e0] ;  /* 0x0003e02408187981 */ /* 0x000364000c1e1920 */
.L_x_283:
[----:B------:R-:W-:Y:S05]  /*7a30*/  BSYNC B1 ;  /* 0x0000000000017941 */ /* 0x000fea0003800000 */
.L_x_282:
[----:B-----5:R-:W-:Y:S01]  /*7a40*/  LOP3.LUT R3, R24, 0xffffe000, RZ, 0xc0, !PT ;  /* 0xffffe00018037812 */ /* 0x020fe200078ec0ff */
[----:B0-----:R-:W-:Y:S01]  /*7a50*/  @P1 IMAD.MOV.U32 R4, RZ, RZ, R10 ;  /* 0x000000ffff041224 */ /* 0x001fe200078e000a */
[----:B------:R-:W-:Y:S01]  /*7a60*/  ISETP.GT.AND P0, PT, R0, 0x8, P0 ;  /* 0x000000080000780c */ /* 0x000fe20000704270 */
[----:B------:R-:W-:Y:S01]  /*7a70*/  @P1 IMAD.MOV.U32 R5, RZ, RZ, R11 ;  /* 0x000000ffff051224 */ /* 0x000fe200078e000b */
[----:B------:R-:W-:Y:S01]  /*7a80*/  BSSY B1, `(.L_x_284) ;  /* 0x0000007000017945 */ /* 0x000fe20003800000 */
[----:B------:R-:W-:-:S04]  /*7a90*/  FMUL R3, R3, R156 ;  /* 0x0000009c03037220 */ /* 0x000fc80000400000 */
[----:B------:R-:W-:-:S05]  /*7aa0*/  FFMA R3, R150, R155, R3 ;  /* 0x0000009b96037223 */ /* 0x000fca0000000003 */
[----:B------:R-:W-:-:S05]  /*7ab0*/  F2FP.TF32.F32.PACK_B R3, R3 ;  /* 0x00000003ff03723e */ /* 0x000fca00024050ff */
[----:B------:R0:W-:Y:S01]  /*7ac0*/  @P1 STG.E desc[UR36][R4.64+0x3e0], R3 ;  /* 0x0003e00304001986 */ /* 0x0001e2000c101924 */
[----:B------:R-:W-:Y:S05]  /*7ad0*/  @!P0 BRA `(.L_x_285) ;  /* 0x0000000000048947 */ /* 0x000fea0003800000 */
[----:B------:R4:W5:Y:S02]  /*7ae0*/  LDG.E.LTC128B R24, desc[UR36][R8.64+0x3e4] ;  /* 0x0003e42408187981 */ /* 0x000964000c1e1920 */
.L_x_285:
[----:B------:R-:W-:Y:S05]  /*7af0*/  BSYNC B1 ;  /* 0x0000000000017941 */ /* 0x000fea0003800000 */
.L_x_284:
[----:B------:R-:W-:Y:S05]  /*7b00*/  @!P0 BRA `(.L_x_286) ;  /* 0x0000002400308947 */ /* 0x000fea0003800000 */
[----:B0----5:R-:W-:-:S05]  /*7b10*/  LOP3.LUT R3, R24, 0xffffe000, RZ, 0xc0, !PT ;  /* 0xffffe00018037812 */ /* 0x021fca00078ec0ff */
[----:B------:R-:W-:-:S04]  /*7b20*/  FMUL R0, R3, R156 ;  /* 0x0000009c03007220 */ /* 0x000fc80000400000 */
[----:B------:R-:W-:-:S05]  /*7b30*/  FFMA R151, R151, R155, R0 ;  /* 0x0000009b97977223 */ /* 0x000fca0000000000 */
[----:B------:R-:W-:-:S05]  /*7b40*/  F2FP.TF32.F32.PACK_B R151, R151 ;  /* 0x00000097ff97723e */ /* 0x000fca00024050ff */
[----:B------:R0:W-:Y:S01]  /*7b50*/  STG.E desc[UR36][R10.64+0x3e4], R151 ;  /* 0x0003e4970a007986 */ /* 0x0001e2000c101924 */
[----:B------:R-:W-:Y:S05]  /*7b60*/  BRA `(.L_x_286) ;  /* 0x0000002400187947 */ /* 0x000fea0003800000 */
.L_x_33:
[----:B------:R-:W-:Y:S01]  /*7b70*/  ISETP.GT.AND P3, PT, R3, 0x1, PT ;  /* 0x000000010300780c */ /* 0x000fe20003f64270 */
[----:B------:R-:W-:Y:S01]  /*7b80*/  ULDC.64 UR4, c[0x0][0x5c0] ;  /* 0x0001700000047ab9 */ /* 0x000fe20000000a00 */
[-C--:B------:R-:W-:Y:S01]  /*7b90*/  FMUL R9, R24, R155.reuse ;  /* 0x0000009b18097220 */ /* 0x080fe20000400000 */
[----:B------:R-:W-:Y:S01]  /*7ba0*/  LEA R4, P4, R162, UR4, 0x2 ;  /* 0x00000004a2047c11 */ /* 0x000fe2000f8810ff */
[-C--:B------:R-:W-:Y:S01]  /*7bb0*/  FMUL R25, R25, R155.reuse ;  /* 0x0000009b19197220 */ /* 0x080fe20000400000 */
[----:B------:R-:W-:Y:S01]  /*7bc0*/  ISETP.GT.AND P0, PT, R0, RZ, P3 ;  /* 0x000000ff0000720c */ /* 0x000fe20001f04270 */
[-C--:B------:R-:W-:Y:S01]  /*7bd0*/  FMUL R27, R27, R155.reuse ;  /* 0x0000009b1b1b7220 */ /* 0x080fe20000400000 */
[----:B------:R-:W-:Y:S01]  /*7be0*/  LEA.HI.X R5, R162, UR5, R173, 0x2, P4 ;  /* 0x00000005a2057c11 */ /* 0x000fe2000a0f14ad */
[----:B------:R-:W-:Y:S01]  /*7bf0*/  FMUL R29, R29, R155 ;  /* 0x0000009b1d1d7220 */ /* 0x000fe20000400000 */
[----:B------:R-:W-:Y:S01]  /*7c00*/  F2FP.TF32.F32.PACK_B R9, R9 ;  /* 0x00000009ff09723e */ /* 0x000fe200024050ff */
[----:B------:R-:W-:Y:S01]  /*7c10*/  FMUL R31, R31, R155 ;  /* 0x0000009b1f1f7220 */ /* 0x000fe20000400000 */
[----:B------:R-:W-:Y:S01]  /*7c20*/  F2FP.TF32.F32.PACK_B R25, R25 ;  /* 0x00000019ff19723e */ /* 0x000fe200024050ff */
[-C--:B------:R-:W-:Y:S01]  /*7c30*/  FMUL R13, R32, R155.reuse ;  /* 0x0000009b200d7220 */ /* 0x080fe20000400000 */
[C---:B------:R-:W-:Y:S01]  /*7c40*/  SHF.L.U64.HI R7, R10.reuse, 0x5, R11 ;  /* 0x000000050a077819 */ /* 0x040fe2000001020b */
[----:B------:R0:W-:Y:S01]  /*7c50*/  @P2 STG.E desc[UR36][R4.64], R9 ;  /* 0x0000000904002986 */ /* 0x0001e2000c101924 */
[----:B------:R-:W-:Y:S01]  /*7c60*/  LEA R6, P4, R10, R4, 0x5 ;  /* 0x000000040a067211 */ /* 0x000fe200078828ff */
[-C--:B------:R-:W-:Y:S01]  /*7c70*/  FMUL R11, R26, R155.reuse ;  /* 0x0000009b1a0b7220 */ /* 0x080fe20000400000 */
[C---:B------:R-:W-:Y:S01]  /*7c80*/  ISETP.GT.AND P1, PT, R0.reuse, 0x8, P1 ;  /* 0x000000080000780c */ /* 0x040fe20000f24270 */
[----:B------:R-:W-:Y:S01]  /*7c90*/  @P0 STG.E desc[UR36][R4.64+0x4], R25 ;  /* 0x0000041904000986 */ /* 0x000fe2000c101924 */
[----:B------:R-:W-:Y:S01]  /*7ca0*/  ISETP.GT.AND P2, PT, R3, 0x8, PT ;  /* 0x000000080300780c */ /* 0x000fe20003f44270 */
[----:B------:R-:W-:Y:S01]  /*7cb0*/  IMAD.X R7, R7, 0x1, R5, P4 ;  /* 0x0000000107077824 */ /* 0x000fe200020e0605 */
[C---:B------:R-:W-:Y:S01]  /*7cc0*/  ISETP.GT.AND P3, PT, R0.reuse, 0x8, P3 ;  /* 0x000000080000780c */ /* 0x040fe20001f64270 */
[-C--:B------:R-:W-:Y:S01]  /*7cd0*/  FMUL R33, R33, R155.reuse ;  /* 0x0000009b21217220 */ /* 0x080fe20000400000 */
[----:B------:R-:W-:Y:S01]  /*7ce0*/  ISETP.GT.AND P0, PT, R3, 0x9, PT ;  /* 0x000000090300780c */ /* 0x000fe20003f04270 */
[-C--:B------:R-:W-:Y:S01]  /*7cf0*/  FMUL R35, R35, R155.reuse ;  /* 0x0000009b23237220 */ /* 0x080fe20000400000 */
[----:B------:R-:W-:Y:S01]  /*7d00*/  ISETP.GT.AND P5, PT, R0, RZ, P2 ;  /* 0x000000ff0000720c */ /* 0x000fe200017a4270 */
[-C--:B0-----:R-:W-:Y:S01]  /*7d10*/  FMUL R9, R28, R155.reuse ;  /* 0x0000009b1c097220 */ /* 0x081fe20000400000 */
[C---:B------:R-:W-:Y:S01]  /*7d20*/  ISETP.GT.AND P4, PT, R0.reuse, RZ, P0 ;  /* 0x000000ff0000720c */ /* 0x040fe20000784270 */
[----:B------:R-:W-:Y:S01]  /*7d30*/  FMUL R37, R37, R155 ;  /* 0x0000009b25257220 */ /* 0x000fe20000400000 */
[----:B------:R-:W-:Y:S01]  /*7d40*/  F2FP.TF32.F32.PACK_B R11, R11 ;  /* 0x0000000bff0b723e */ /* 0x000fe200024050ff */
[----:B------:R-:W-:Y:S01]  /*7d50*/  FMUL R39, R39, R155 ;  /* 0x0000009b27277220 */ /* 0x000fe20000400000 */
[----:B------:R-:W-:Y:S01]  /*7d60*/  F2FP.TF32.F32.PACK_B R27, R27 ;  /* 0x0000001bff1b723e */ /* 0x000fe200024050ff */
[----:B------:R-:W-:Y:S01]  /*7d70*/  FMUL R41, R41, R155 ;  /* 0x0000009b29297220 */ /* 0x000fe20000400000 */
[----:B------:R-:W-:Y:S01]  /*7d80*/  F2FP.TF32.F32.PACK_B R9, R9 ;  /* 0x00000009ff09723e */ /* 0x000fe200024050ff */
[----:B------:R0:W-:Y:S01]  /*7d90*/  @P1 STG.E desc[UR36][R6.64], R11 ;  /* 0x0000000b06001986 */ /* 0x0001e2000c101924 */
[----:B------:R-:W-:Y:S01]  /*7da0*/  F2FP.TF32.F32.PACK_B R29, R29 ;  /* 0x0000001dff1d723e */ /* 0x000fe200024050ff */
[-C--:B------:R-:W-:Y:S01]  /*7db0*/  FMUL R43, R43, R155.reuse ;  /* 0x0000009b2b2b7220 */ /* 0x080fe20000400000 */
[C---:B------:R-:W-:Y:S01]  /*7dc0*/  ISETP.GT.AND P1, PT, R3.reuse, 0x10, PT ;  /* 0x000000100300780c */ /* 0x040fe20003f24270 */
[----:B------:R-:W-:Y:S01]  /*7dd0*/  @P3 STG.E desc[UR36][R6.64+0x4], R27 ;  /* 0x0000041b06003986 */ /* 0x000fe2000c101924 */
[----:B------:R-:W-:Y:S01]  /*7de0*/  ISETP.GT.AND P3, PT, R3, 0x11, PT ;  /* 0x000000110300780c */ /* 0x000fe20003f64270 */
[-C--:B------:R-:W-:Y:S01]  /*7df0*/  FMUL R45, R45, R155.reuse ;  /* 0x0000009b2d2d7220 */ /* 0x080fe20000400000 */
[C---:B------:R-:W-:Y:S01]  /*7e00*/  ISETP.GT.AND P2, PT, R0.reuse, 0x8, P2 ;  /* 0x000000080000780c */ /* 0x040fe20001744270 */
[----:B------:R1:W-:Y:S01]  /*7e10*/  @P5 STG.E desc[UR36][R4.64+0x20], R9 ;  /* 0x0000200904005986 */ /* 0x0003e2000c101924 */
[C---:B------:R-:W-:Y:S01]  /*7e20*/  ISETP.GT.AND P0, PT, R0.reuse, 0x8, P0 ;  /* 0x000000080000780c */ /* 0x040fe20000704270 */
[-C--:B------:R-:W-:Y:S01]  /*7e30*/  FMUL R47, R47, R155.reuse ;  /* 0x0000009b2f2f7220 */ /* 0x080fe20000400000 */
[----:B------:R-:W-:Y:S01]  /*7e40*/  ISETP.GT.AND P5, PT, R0, RZ, P1 ;  /* 0x000000ff0000720c */ /* 0x000fe20000fa4270 */
[----:B------:R-:W-:Y:S01]  /*7e50*/  @P4 STG.E desc[UR36][R4.64+0x24], R29 ;  /* 0x0000241d04004986 */ /* 0x000fe2000c101924 */
[-C--:B0-----:R-:W-:Y:S01]  /*7e60*/  FMUL R11, R30, R155.reuse ;  /* 0x0000009b1e0b7220 */ /* 0x081fe20000400000 */
[----:B------:R-:W-:Y:S01]  /*7e70*/  ISETP.GT.AND P4, PT, R0, RZ, P3 ;  /* 0x000000ff0000720c */ /* 0x000fe20001f84270 */
[----:B------:R-:W-:Y:S01]  /*7e80*/  FMUL R49, R49, R155 ;  /* 0x0000009b31317220 */ /* 0x000fe20000400000 */
[----:B------:R-:W-:Y:S01]  /*7e90*/  F2FP.TF32.F32.PACK_B R31, R31 ;  /* 0x0000001fff1f723e */ /* 0x000fe200024050ff */
[----:B------:R-:W-:Y:S01]  /*7ea0*/  FMUL R51, R51, R155 ;  /* 0x0000009b33337220 */ /* 0x000fe20000400000 */
[----:B------:R-:W-:Y:S01]  /*7eb0*/  F2FP.TF32.F32.PACK_B R11, R11 ;  /* 0x0000000bff0b723e */ /* 0x000fe200024050ff */
[----:B------:R-:W-:Y:S01]  /*7ec0*/  FMUL R53, R53, R155 ;  /* 0x0000009b35357220 */ /* 0x000fe20000400000 */
[----:B------:R-:W-:Y:S01]  /*7ed0*/  F2FP.TF32.F32.PACK_B R13, R13 ;  /* 0x0000000dff0d723e */ /* 0x000fe200024050ff */
[----:B-1----:R-:W-:Y:S01]  /*7ee0*/  FMUL R9, R34, R155 ;  /* 0x0000009b22097220 */ /* 0x002fe20000400000 */
[----:B------:R-:W-:Y:S01]  /*7ef0*/  F2FP.TF32.F32.PACK_B R33, R33 ;  /* 0x00000021ff21723e */ /* 0x000fe200024050ff */
[----:B------:R0:W-:Y:S01]  /*7f00*/  @P2 STG.E desc[UR36][R6.64+0x20], R11 ;  /* 0x0000200b06002986 */ /* 0x0001e2000c101924 */
[C---:B------:R-:W-:Y:S01]  /*7f10*/  ISETP.GT.AND P1, PT, R0.reuse, 0x8, P1 ;  /* 0x000000080000780c */ /* 0x040fe20000f24270 */
[-C--:B------:R-:W-:Y:S01]  /*7f20*/  FMUL R55, R55, R155.reuse ;  /* 0x0000009b37377220 */ /* 0x080fe20000400000 */
[C---:B------:R-:W-:Y:S01]  /*7f30*/  ISETP.GT.AND P2, PT, R3.reuse, 0x19, PT ;  /* 0x000000190300780c */ /* 0x040fe20003f44270 */
[----:B------:R-:W-:Y:S01]  /*7f40*/  @P0 STG.E desc[UR36][R6.64+0x24], R31 ;  /* 0x0000241f06000986 */ /* 0x000fe2000c101924 */
[----:B------:R-:W-:Y:S01]  /*7f50*/  ISETP.GT.AND P0, PT, R3, 0x18, PT ;  /* 0x000000180300780c */ /* 0x000fe20003f04270 */
[----:B------:R-:W-:Y:S01]  /*7f60*/  FMUL R57, R57, R155 ;  /* 0x0000009b39397220 */ /* 0x000fe20000400000 */
[----:B------:R-:W-:Y:S01]  /*7f70*/  F2FP.TF32.F32.PACK_B R9, R9 ;  /* 0x00000009ff09723e */ /* 0x000fe200024050ff */
[----:B------:R1:W-:Y:S01]  /*7f80*/  @P5 STG.E desc[UR36][R4.64+0x40], R13 ;  /* 0x0000400d04005986 */ /* 0x0003e2000c101924 */
[C---:B------:R-:W-:Y:S01]  /*7f90*/  ISETP.GT.AND P5, PT, R0.reuse, RZ, P0 ;  /* 0x000000ff0000720c */ /* 0x040fe200007a4270 */
[----:B------:R-:W-:Y:S01]  /*7fa0*/  FMUL R59, R59, R155 ;  /* 0x0000009b3b3b7220 */ /* 0x000fe20000400000 */
[----:B------:R-:W-:Y:S01]  /*7fb0*/  F2FP.TF32.F32.PACK_B R35, R35 ;  /* 0x00000023ff23723e */ /* 0x000fe200024050ff */
[----:B------:R-:W-:Y:S01]  /*7fc0*/  @P4 STG.E desc[UR36][R4.64+0x44], R33 ;  /* 0x0000442104004986 */ /* 0x000fe2000c101924 */
[----:B------:R-:W-:Y:S01]  /*7fd0*/  ISETP.GT.AND P4, PT, R0, 0x8, P3 ;  /* 0x000000080000780c */ /* 0x000fe20001f84270 */
[----:B0-----:R-:W-:Y:S01]  /*7fe0*/  FMUL R11, R36, R155 ;  /* 0x0000009b240b7220 */ /* 0x001fe20000400000 */
[----:B------:R-:W-:Y:S01]  /*7ff0*/  ISETP.GT.AND P3, PT, R0, RZ, P2 ;  /* 0x000000ff0000720c */ /* 0x000fe20001764270 */
[----:B------:R0:W-:Y:S01]  /*8000*/  @P1 STG.E desc[UR36][R6.64+0x40], R9 ;  /* 0x0000400906001986 */ /* 0x0001e2000c101924 */
[----:B------:R-:W-:Y:S01]  /*8010*/  F2FP.TF32.F32.PACK_B R37, R37 ;  /* 0x00000025ff25723e */ /* 0x000fe200024050ff */
[----:B------:R-:W-:Y:S01]  /*8020*/  FMUL R61, R61, R155 ;  /* 0x0000009b3d3d7220 */ /* 0x000fe20000400000 */
[----:B------:R-:W-:Y:S01]  /*8030*/  F2FP.TF32.F32.PACK_B R11, R11 ;  /* 0x0000000bff0b723e */ /* 0x000fe200024050ff */
[-C--:B-1----:R-:W-:Y:S01]  /*8040*/  FMUL R13, R40, R155.reuse ;  /* 0x0000009b280d7220 */ /* 0x082fe20000400000 */
[----:B------:R-:W-:Y:S01]  /*8050*/  ISETP.GT.AND P1, PT, R3, 0x20, PT ;  /* 0x000000200300780c */ /* 0x000fe20003f24270 */
[-C--:B------:R-:W-:Y:S01]  /*8060*/  FMUL R63, R63, R155.reuse ;  /* 0x0000009b3f3f7220 */ /* 0x080fe20000400000 */
[C---:B------:R-:W-:Y:S01]  /*8070*/  ISETP.GT.AND P0, PT, R0.reuse, 0x8, P0 ;  /* 0x000000080000780c */ /* 0x040fe20000704270 */
[----:B------:R-:W-:Y:S01]  /*8080*/  FMUL R65, R65, R155 ;  /* 0x0000009b41417220 */ /* 0x000fe20000400000 */
[----:B------:R-:W-:Y:S01]  /*8090*/  F2FP.TF32.F32.PACK_B R39, R39 ;  /* 0x00000027ff27723e */ /* 0x000fe200024050ff */
[----:B------:R-:W-:Y:S01]  /*80a0*/  @P4 STG.E desc[UR36][R6.64+0x44], R35 ;  /* 0x0000442306004986 */ /* 0x000fe2000c101924 */
[----:B------:R-:W-:Y:S01]  /*80b0*/  ISETP.GT.AND P4, PT, R0, 0x8, P2 ;  /* 0x000000080000780c */ /* 0x000fe20001784270 */
[-C--:B0-----:R-:W-:Y:S01]  /*80c0*/  FMUL R9, R38, R155.reuse ;  /* 0x0000009b26097220 */ /* 0x081fe20000400000 */
[----:B------:R-:W-:Y:S01]  /*80d0*/  ISETP.GT.AND P2, PT, R3, 0x21, PT ;  /* 0x000000210300780c */ /* 0x000fe20003f44270 */
[----:B------:R0:W-:Y:S01]  /*80e0*/  @P5 STG.E desc[UR36][R4.64+0x60], R11 ;  /* 0x0000600b04005986 */ /* 0x0001e2000c101924 */
[C---:B------:R-:W-:Y:S01]  /*80f0*/  ISETP.GT.AND P5, PT, R0.reuse, RZ, P1 ;  /* 0x000000ff0000720c */ /* 0x040fe20000fa4270 */
[----:B------:R-:W-:Y:S01]  /*8100*/  FMUL R67, R67, R155 ;  /* 0x0000009b43437220 */ /* 0x000fe20000400000 */
[----:B------:R-:W-:Y:S01]  /*8110*/  F2FP.TF32.F32.PACK_B R9, R9 ;  /* 0x00000009ff09723e */ /* 0x000fe200024050ff */
[----:B------:R-:W-:Y:S01]  /*8120*/  @P3 STG.E desc[UR36][R4.64+0x64], R37 ;  /* 0x0000642504003986 */ /* 0x000fe2000c101924 */
[C---:B------:R-:W-:Y:S01]  /*8130*/  ISETP.GT.AND P3, PT, R0.reuse, RZ, P2 ;  /* 0x000000ff0000720c */ /* 0x040fe20001764270 */
[----:B------:R-:W-:Y:S01]  /*8140*/  FMUL R69, R69, R155 ;  /* 0x0000009b45457220 */ /* 0x000fe20000400000 */
[----:B------:R-:W-:Y:S01]  /*8150*/  F2FP.TF32.F32.PACK_B R13, R13 ;  /* 0x0000000dff0d723e */ /* 0x000fe200024050ff */
[----:B------:R1:W-:Y:S01]  /*8160*/  @P0 STG.E desc[UR36][R6.64+0x60], R9 ;  /* 0x0000600906000986 */ /* 0x0003e2000c101924 */
[----:B------:R-:W-:Y:S01]  /*8170*/  F2FP.TF32.F32.PACK_B R41, R41 ;  /* 0x00000029ff29723e */ /* 0x000fe200024050ff */
[-C--:B------:R-:W-:Y:S01]  /*8180*/  FMUL R71, R71, R155.reuse ;  /* 0x0000009b47477220 */ /* 0x080fe20000400000 */
[C---:B------:R-:W-:Y:S01]  /*8190*/  ISETP.GT.AND P0, PT, R3.reuse, 0x28, PT ;  /* 0x000000280300780c */ /* 0x040fe20003f04270 */
[----:B------:R-:W-:Y:S01]  /*81a0*/  @P4 STG.E desc[UR36][R6.64+0x64], R39 ;  /* 0x0000642706004986 */ /* 0x000fe2000c101924 */
[----:B------:R-:W-:Y:S01]  /*81b0*/  ISETP.GT.AND P1, PT, R0, 0x8, P1 ;  /* 0x000000080000780c */ /* 0x000fe20000f24270 */
[-C--:B0-----:R-:W-:Y:S01]  /*81c0*/  FMUL R11, R44, R155.reuse ;  /* 0x0000009b2c0b7220 */ /* 0x081fe20000400000 */
[C---:B------:R-:W-:Y:S01]  /*81d0*/  ISETP.GT.AND P4, PT, R0.reuse, 0x8, P2 ;  /* 0x000000080000780c */ /* 0x040fe20001784270 */
[----:B------:R0:W-:Y:S01]  /*81e0*/  @P5 STG.E desc[UR36][R4.64+0x80], R13 ;  /* 0x0000800d04005986 */ /* 0x0001e2000c101924 */
[----:B------:R-:W-:Y:S01]  /*81f0*/  ISETP.GT.AND P2, PT, R3, 0x29, PT ;  /* 0x000000290300780c */ /* 0x000fe20003f44270 */
[-C--:B------:R-:W-:Y:S01]  /*8200*/  FMUL R73, R73, R155.reuse ;  /* 0x0000009b49497220 */ /* 0x080fe20000400000 */
[----:B------:R-:W-:Y:S01]  /*8210*/  ISETP.GT.AND P5, PT, R0, RZ, P0 ;  /* 0x000000ff0000720c */ /* 0x000fe200007a4270 */
[-C--:B-1----:R-:W-:Y:S01]  /*8220*/  FMUL R9, R42, R155.reuse ;  /* 0x0000009b2a097220 */ /* 0x082fe20000400000 */
[----:B------:R-:W-:Y:S01]  /*8230*/  @P3 STG.E desc[UR36][R4.64+0x84], R41 ;  /* 0x0000842904003986 */ /* 0x000fe2000c101924 */
[----:B------:R-:W-:Y:S01]  /*8240*/  ISETP.GT.AND P3, PT, R0, RZ, P2 ;  /* 0x000000ff0000720c */ /* 0x000fe20001764270 */
[----:B------:R-:W-:Y:S01]  /*8250*/  FMUL R75, R75, R155 ;  /* 0x0000009b4b4b7220 */ /* 0x000fe20000400000 */
[----:B------:R-:W-:Y:S01]  /*8260*/  F2FP.TF32.F32.PACK_B R43, R43 ;  /* 0x0000002bff2b723e */ /* 0x000fe200024050ff */
[----:B------:R-:W-:Y:S01]  /*8270*/  FMUL R77, R77, R155 ;  /* 0x0000009b4d4d7220 */ /* 0x000fe20000400000 */
[----:B------:R-:W-:Y:S01]  /*8280*/  F2FP.TF32.F32.PACK_B R9, R9 ;  /* 0x00000009ff09723e */ /* 0x000fe200024050ff */
[----:B------:R-:W-:Y:S01]  /*8290*/  FMUL R79, R79, R155 ;  /* 0x0000009b4f4f7220 */ /* 0x000fe20000400000 */
[----:B------:R-:W-:Y:S01]  /*82a0*/  F2FP.TF32.F32.PACK_B R11, R11 ;  /* 0x0000000bff0b723e */ /* 0x000fe200024050ff */
[----:B0-----:R-:W-:Y:S01]  /*82b0*/  FMUL R13, R48, R155 ;  /* 0x0000009b300d7220 */ /* 0x001fe20000400000 */
[----:B------:R-:W-:Y:S01]  /*82c0*/  F2FP.TF32.F32.PACK_B R45, R45 ;  /* 0x0000002dff2d723e */ /* 0x000fe200024050ff */
[----:B------:R0:W-:Y:S01]  /*82d0*/  @P1 STG.E desc[UR36][R6.64+0x80], R9 ;  /* 0x0000800906001986 */ /* 0x0001e2000c101924 */
[----:B------:R-:W-:Y:S01]  /*82e0*/  ISETP.GT.AND P1, PT, R3, 0x30, PT ;  /* 0x000000300300780c */ /* 0x000fe20003f24270 */
[-C--:B------:R-:W-:Y:S01]  /*82f0*/  FMUL R81, R81, R155.reuse ;  /* 0x0000009b51517220 */ /* 0x080fe20000400000 */
[C---:B------:R-:W-:Y:S01]  /*8300*/  ISETP.GT.AND P0, PT, R0.reuse, 0x8, P0 ;  /* 0x000000080000780c */ /* 0x040fe20000704270 */
[----:B------:R-:W-:Y:S01]  /*8310*/  @P4 STG.E desc[UR36][R6.64+0x84], R43 ;  /* 0x0000842b06004986 */ /* 0x000fe2000c101924 */
[C---:B------:R-:W-:Y:S01]  /*8320*/  ISETP.GT.AND P4, PT, R0.reuse, 0x8, P2 ;  /* 0x000000080000780c */ /* 0x040fe20001784270 */
[-C--:B------:R-:W-:Y:S01]  /*8330*/  FMUL R83, R83, R155.reuse ;  /* 0x0000009b53537220 */ /* 0x080fe20000400000 */
[----:B------:R-:W-:Y:S01]  /*8340*/  ISETP.GT.AND P2, PT, R3, 0x31, PT ;  /* 0x000000310300780c */ /* 0x000fe20003f44270 */
[----:B------:R1:W-:Y:S01]  /*8350*/  @P5 STG.E desc[UR36][R4.64+0xa0], R11 ;  /* 0x0000a00b04005986 */ /* 0x0003e2000c101924 */
[----:B------:R-:W-:Y:S01]  /*8360*/  ISETP.GT.AND P5, PT, R0, RZ, P1 ;  /* 0x000000ff0000720c */ /* 0x000fe20000fa4270 */
[----:B------:R-:W-:Y:S01]  /*8370*/  FMUL R85, R85, R155 ;  /* 0x0000009b55557220 */ /* 0x000fe20000400000 */
[----:B------:R-:W-:Y:S01]  /*8380*/  F2FP.TF32.F32.PACK_B R47, R47 ;  /* 0x0000002fff2f723e */ /* 0x000fe200024050ff */
[-C--:B0-----:R-:W-:Y:S01]  /*8390*/  FMUL R9, R46, R155.reuse ;  /* 0x0000009b2e097220 */ /* 0x081fe20000400000 */
        /* <DEDUP_REMOVED lines=8> */
[-C--:B-1----:R-:W-:Y:S01]  /*8420*/  FMUL R11, R52, R155.reuse ;  /* 0x0000009b340b7220 */ /* 0x082fe20000400000 */
[C---:B------:R-:W-:Y:S01]  /*8430*/  ISETP.GT.AND P1, PT, R0.reuse, 0x8, P1 ;  /* 0x000000080000780c */ /* 0x040fe20000f24270 */
[----:B------:R0:W-:Y:S01]  /*8440*/  @P0 STG.E desc[UR36][R6.64+0xa0], R9 ;  /* 0x0000a00906000986 */ /* 0x0001e2000c101924 */
[----:B------:R-:W-:Y:S01]  /*8450*/  ISETP.GT.AND P0, PT, R3, 0x38, PT ;  /* 0x000000380300780c */ /* 0x000fe20003f04270 */
[----:B------:R-:W-:Y:S01]  /*8460*/  FMUL R93, R93, R155 ;  /* 0x0000009b5d5d7220 */ /* 0x000fe20000400000 */
[----:B------:R-:W-:Y:S01]  /*8470*/  F2FP.TF32.F32.PACK_B R51, R51 ;  /* 0x00000033ff33723e */ /* 0x000fe200024050ff */
        /* <DEDUP_REMOVED lines=10> */
[C---:B------:R-:W-:Y:S01]  /*8520*/  ISETP.GT.AND P3, PT, R0.reuse, RZ, P2 ;  /* 0x000000ff0000720c */ /* 0x040fe20001764270 */
[----:B------:R-:W-:Y:S01]  /*8530*/  FMUL R99, R99, R155 ;  /* 0x0000009b63637220 */ /* 0x000fe20000400000 */
[----:B------:R-:W-:Y:S01]  /*8540*/  F2FP.TF32.F32.PACK_B R53, R53 ;  /* 0x00000035ff35723e */ /* 0x000fe200024050ff */
[----:B------:R-:W-:Y:S01]  /*8550*/  FMUL R101, R101, R155 ;  /* 0x0000009b65657220 */ /* 0x000fe20000400000 */
[----:B------:R-:W-:Y:S01]  /*8560*/  F2FP.TF32.F32.PACK_B R9, R9 ;  /* 0x00000009ff09723e */ /* 0x000fe200024050ff */
[-C--:B------:R-:W-:Y:S01]  /*8570*/  FMUL R103, R103, R155.reuse ;  /* 0x0000009b67677220 */ /* 0x080fe20000400000 */
[----:B------:R-:W-:Y:S01]  /*8580*/  ISETP.GT.AND P0, PT, R0, 0x8, P0 ;  /* 0x000000080000780c */ /* 0x000fe20000704270 */
[----:B-1----:R-:W-:Y:S01]  /*8590*/  FMUL R13, R56, R155 ;  /* 0x0000009b380d7220 */ /* 0x002fe20000400000 */
[----:B------:R-:W-:Y:S01]  /*85a0*/  F2FP.TF32.F32.PACK_B R55, R55 ;  /* 0x00000037ff37723e */ /* 0x000fe200024050ff */
        /* <DEDUP_REMOVED lines=15> */
[-C--:B------:R-:W-:Y:S01]  /*86a0*/  FMUL R111, R111, R155.reuse ;  /* 0x0000009b6f6f7220 */ /* 0x080fe20000400000 */
[----:B------:R-:W-:Y:S01]  /*86b0*/  ISETP.GT.AND P1, PT, R0, 0x8, P1 ;  /* 0x000000080000780c */ /* 0x000fe20000f24270 */
[----:B------:R-:W-:Y:S01]  /*86c0*/  FMUL R113, R113, R155 ;  /* 0x0000009b71717220 */ /* 0x000fe20000400000 */
[----:B------:R-:W-:Y:S01]  /*86d0*/  F2FP.TF32.F32.PACK_B R9, R9 ;  /* 0x00000009ff09723e */ /* 0x000fe200024050ff */
[-C--:B------:R-:W-:Y:S01]  /*86e0*/  FMUL R115, R115, R155.reuse ;  /* 0x0000009b73737220 */ /* 0x080fe20000400000 */
[----:B-1----:R-:W-:Y:S01]  /*86f0*/  FMUL R11, R60, R155 ;  /* 0x0000009b3c0b7220 */ /* 0x002fe20000400000 */
[----:B------:R-:W-:Y:S01]  /*8700*/  F2FP.TF32.F32.PACK_B R59, R59 ;  /* 0x0000003bff3b723e */ /* 0x000fe200024050ff */
[-C--:B------:R-:W-:Y:S01]  /*8710*/  FMUL R117, R117, R155.reuse ;  /* 0x0000009b75757220 */ /* 0x080fe20000400000 */
        /* <DEDUP_REMOVED lines=58> */
[----:B0-----:R-:W-:Y:S01]  /*8ac0*/  FMUL R9, R66, R155 ;  /* 0x0000009b42097220 */ /* 0x001fe20000400000 */
[----:B------:R-:W-:Y:S01]  /*8ad0*/  @P3 STG.E desc[UR36][R4.64+0x144], R65 ;  /* 0x0001444104003986 */ /* 0x000fe2000c101924 */
[----:B------:R-:W-:-:S02]  /*8ae0*/  ISETP.GT.AND P3, PT, R0, RZ, P2 ;  /* 0x000000ff0000720c */ /* 0x000fc40001764270 */
[----:B------:R-:W-:Y:S02]  /*8af0*/  ISETP.GT.AND P0, PT, R0, 0x8, P0 ;  /* 0x000000080000780c */ /* 0x000fe40000704270 */
[----:B------:R-:W-:Y:S01]  /*8b00*/  F2FP.TF32.F32.PACK_B R9, R9 ;  /* 0x00000009ff09723e */ /* 0x000fe200024050ff */
[----:B-1----:R-:W-:Y:S01]  /*8b10*/  FMUL R13, R72, R155 ;  /* 0x0000009b480d7220 */ /* 0x002fe20000400000 */
[----:B------:R-:W-:-:S03]  /*8b20*/  F2FP.TF32.F32.PACK_B R71, R71 ;  /* 0x00000047ff47723e */ /* 0x000fc600024050ff */
[----:B------:R0:W-:Y:S01]  /*8b30*/  @P1 STG.E desc[UR36][R6.64+0x140], R9 ;  /* 0x0001400906001986 */ /* 0x0001e2000c101924 */
[C---:B------:R-:W-:Y:S02]  /*8b40*/  ISETP.GT.AND P1, PT, R3.reuse, 0x60, PT ;  /* 0x000000600300780c */ /* 0x040fe40003f24270 */
[----:B------:R-:W-:Y:S01]  /*8b50*/  F2FP.TF32.F32.PACK_B R13, R13 ;  /* 0x0000000dff0d723e */ /* 0x000fe200024050ff */
[----:B------:R-:W-:Y:S01]  /*8b60*/  @P4 STG.E desc[UR36][R6.64+0x144], R67 ;  /* 0x0001444306004986 */ /* 0x000fe2000c101924 */
[C---:B------:R-:W-:Y:S02]  /*8b70*/  ISETP.GT.AND P4, PT, R0.reuse, 0x8, P2 ;  /* 0x000000080000780c */ /* 0x040fe40001784270 */
[----:B------:R-:W-:Y:S01]  /*8b80*/  ISETP.GT.AND P2, PT, R3, 0x61, PT ;  /* 0x000000610300780c */ /* 0x000fe20003f44270 */
[----:B------:R1:W-:Y:S01]  /*8b90*/  @P5 STG.E desc[UR36][R4.64+0x160], R11 ;  /* 0x0001600b04005986 */ /* 0x0003e2000c101924 */
[----:B------:R-:W-:Y:S02]  /*8ba0*/  ISETP.GT.AND P5, PT, R0, RZ, P1 ;  /* 0x000000ff0000720c */ /* 0x000fe40000fa4270 */
        /* <DEDUP_REMOVED lines=257> */
[----:B------:R-:W-:Y:S01]  /*9bc0*/  @P3 STG.E desc[UR36][R4.64+0x364], R133 ;  /* 0x0003648504003986 */ /* 0x000fe2000c101924 */
[----:B0-----:R-:W-:Y:S01]  /*9bd0*/  FMUL R9, R134, R155 ;  /* 0x0000009b86097220 */ /* 0x001fe20000400000 */
[----:B------:R-:W-:-:S02]  /*9be0*/  ISETP.GT.AND P3, PT, R0, RZ, P2 ;  /* 0x000000ff0000720c */ /* 0x000fc40001764270 */
[----:B------:R-:W-:Y:S02]  /*9bf0*/  ISETP.GT.AND P1, PT, R0, 0x8, P1 ;  /* 0x000000080000780c */ /* 0x000fe40000f24270 */
[----:B------:R-:W-:Y:S01]  /*9c00*/  F2FP.TF32.F32.PACK_B R9, R9 ;  /* 0x00000009ff09723e */ /* 0x000fe200024050ff */
[----:B-1----:R-:W-:Y:S01]  /*9c10*/  FMUL R11, R140, R155 ;  /* 0x0000009b8c0b7220 */ /* 0x002fe20000400000 */
[----:B------:R-:W-:-:S03]  /*9c20*/  F2FP.TF32.F32.PACK_B R139, R139 ;  /* 0x0000008bff8b723e */ /* 0x000fc600024050ff */
[----:B------:R0:W-:Y:S01]  /*9c30*/  @P0 STG.E desc[UR36][R6.64+0x360], R9 ;  /* 0x0003600906000986 */ /* 0x0001e2000c101924 */
[----:B------:R-:W-:Y:S02]  /*9c40*/  F2FP.TF32.F32.PACK_B R141, R141 ;  /* 0x0000008dff8d723e */ /* 0x000fe400024050ff */
[----:B------:R-:W-:Y:S01]  /*9c50*/  F2FP.TF32.F32.PACK_B R11, R11 ;  /* 0x0000000bff0b723e */ /* 0x000fe200024050ff */
[----:B------:R-:W-:Y:S01]  /*9c60*/  @P4 STG.E desc[UR36][R6.64+0x364], R135 ;  /* 0x0003648706004986 */ /* 0x000fe2000c101924 */
[C---:B------:R-:W-:Y:S02]  /*9c70*/  ISETP.GT.AND P4, PT, R3.reuse, 0xe8, PT ;  /* 0x000000e80300780c */ /* 0x040fe40003f84270 */
[----:B------:R-:W-:Y:S01]  /*9c80*/  F2FP.TF32.F32.PACK_B R143, R143 ;  /* 0x0000008fff8f723e */ /* 0x000fe200024050ff */
[----:B------:R1:W-:Y:S01]  /*9c90*/  @P5 STG.E desc[UR36][R4.64+0x380], R13 ;  /* 0x0003800d04005986 */ /* 0x0003e2000c101924 */
[----:B------:R-:W-:Y:S02]  /*9ca0*/  ISETP.GT.AND P5, PT, R3, 0xe9, PT ;  /* 0x000000e90300780c */ /* 0x000fe40003fa4270 */
[----:B------:R-:W-:Y:S01]  /*9cb0*/  F2FP.TF32.F32.PACK_B R145, R145 ;  /* 0x00000091ff91723e */ /* 0x000fe200024050ff */
[----:B------:R-:W-:Y:S01]  /*9cc0*/  @P3 STG.E desc[UR36][R4.64+0x384], R137 ;  /* 0x0003848904003986 */ /* 0x000fe2000c101924 */
[----:B------:R-:W-:Y:S01]  /*9cd0*/  ISETP.GT.AND P3, PT, R0, 0x8, P2 ;  /* 0x000000080000780c */ /* 0x000fe20001764270 */
[----:B0-----:R-:W-:Y:S01]  /*9ce0*/  FMUL R9, R138, R155 ;  /* 0x0000009b8a097220 */ /* 0x001fe20000400000 */
[----:B------:R-:W-:-:S02]  /*9cf0*/  ISETP.GT.AND P2, PT, R0, RZ, P4 ;  /* 0x000000ff0000720c */ /* 0x000fc40002744270 */
[C---:B------:R-:W-:Y:S02]  /*9d00*/  ISETP.GT.AND P0, PT, R0.reuse, RZ, P5 ;  /* 0x000000ff0000720c */ /* 0x040fe40002f04270 */
[----:B------:R-:W-:Y:S01]  /*9d10*/  ISETP.GT.AND P4, PT, R0, 0x8, P4 ;  /* 0x000000080000780c */ /* 0x000fe20002784270 */
[----:B-1----:R-:W-:Y:S01]  /*9d20*/  FMUL R13, R142, R155 ;  /* 0x0000009b8e0d7220 */ /* 0x002fe20000400000 */
[----:B------:R-:W-:Y:S02]  /*9d30*/  ISETP.GT.AND P5, PT, R0, 0x8, P5 ;  /* 0x000000080000780c */ /* 0x000fe40002fa4270 */
[----:B------:R-:W-:Y:S02]  /*9d40*/  F2FP.TF32.F32.PACK_B R9, R9 ;  /* 0x00000009ff09723e */ /* 0x000fe400024050ff */
[----:B------:R-:W-:Y:S02]  /*9d50*/  F2FP.TF32.F32.PACK_B R13, R13 ;  /* 0x0000000dff0d723e */ /* 0x000fe400024050ff */
[----:B------:R-:W-:Y:S01]  /*9d60*/  F2FP.TF32.F32.PACK_B R147, R147 ;  /* 0x00000093ff93723e */ /* 0x000fe200024050ff */
[----:B------:R0:W-:Y:S01]  /*9d70*/  @P1 STG.E desc[UR36][R6.64+0x380], R9 ;  /* 0x0003800906001986 */ /* 0x0001e2000c101924 */
[----:B------:R-:W-:-:S02]  /*9d80*/  ISETP.GT.AND P1, PT, R3, 0xf8, PT ;  /* 0x000000f80300780c */ /* 0x000fc40003f24270 */
[----:B------:R-:W-:Y:S01]  /*9d90*/  F2FP.TF32.F32.PACK_B R149, R149 ;  /* 0x00000095ff95723e */ /* 0x000fe200024050ff */
[----:B------:R-:W-:Y:S01]  /*9da0*/  @P3 STG.E desc[UR36][R6.64+0x384], R139 ;  /* 0x0003848b06003986 */ /* 0x000fe2000c101924 */
[C---:B------:R-:W-:Y:S02]  /*9db0*/  ISETP.GT.AND P3, PT, R3.reuse, 0xf0, PT ;  /* 0x000000f00300780c */ /* 0x040fe40003f64270 */
[----:B------:R-:W-:Y:S01]  /*9dc0*/  F2FP.TF32.F32.PACK_B R151, R151 ;  /* 0x00000097ff97723e */ /* 0x000fe200024050ff */
[----:B------:R1:W-:Y:S01]  /*9dd0*/  @P2 STG.E desc[UR36][R4.64+0x3a0], R11 ;  /* 0x0003a00b04002986 */ /* 0x0003e2000c101924 */
[----:B------:R-:W-:-:S03]  /*9de0*/  ISETP.GT.AND P2, PT, R3, 0xf1, PT ;  /* 0x000000f10300780c */ /* 0x000fc60003f44270 */
[----:B------:R-:W-:Y:S01]  /*9df0*/  @P0 STG.E desc[UR36][R4.64+0x3a4], R141 ;  /* 0x0003a48d04000986 */ /* 0x000fe2000c101924 */
[----:B------:R-:W-:Y:S01]  /*9e00*/  ISETP.GT.AND P0, PT, R3, 0xf9, PT ;  /* 0x000000f90300780c */ /* 0x000fe20003f04270 */
[-C--:B------:R-:W-:Y:S01]  /*9e10*/  FMUL R3, R144, R155.reuse ;  /* 0x0000009b90037220 */ /* 0x080fe20000400000 */
[----:B0-----:R-:W-:Y:S01]  /*9e20*/  FMUL R9, R146, R155 ;  /* 0x0000009b92097220 */ /* 0x001fe20000400000 */
[----:B------:R0:W-:Y:S01]  /*9e30*/  @P4 STG.E desc[UR36][R6.64+0x3a0], R13 ;  /* 0x0003a00d06004986 */ /* 0x0001e2000c101924 */
[C---:B------:R-:W-:Y:S02]  /*9e40*/  ISETP.GT.AND P4, PT, R0.reuse, RZ, P2 ;  /* 0x000000ff0000720c */ /* 0x040fe40001784270 */
[----:B------:R-:W-:Y:S01]  /*9e50*/  F2FP.TF32.F32.PACK_B R3, R3 ;  /* 0x00000003ff03723e */ /* 0x000fe200024050ff */
[----:B------:R-:W-:Y:S01]  /*9e60*/  @P5 STG.E desc[UR36][R6.64+0x3a4], R143 ;  /* 0x0003a48f06005986 */ /* 0x000fe2000c101924 */
[----:B------:R-:W-:Y:S01]  /*9e70*/  ISETP.GT.AND P5, PT, R0, RZ, P3 ;  /* 0x000000ff0000720c */ /* 0x000fe20001fa4270 */
[----:B-1----:R-:W-:Y:S01]  /*9e80*/  FMUL R11, R148, R155 ;  /* 0x0000009b940b7220 */ /* 0x002fe20000400000 */
[----:B------:R-:W-:-:S02]  /*9e90*/  ISETP.GT.AND P3, PT, R0, 0x8, P3 ;  /* 0x000000080000780c */ /* 0x000fc40001f64270 */
[----:B------:R-:W-:Y:S02]  /*9ea0*/  ISETP.GT.AND P2, PT, R0, 0x8, P2 ;  /* 0x000000080000780c */ /* 0x000fe40001744270 */
[----:B------:R-:W-:Y:S01]  /*9eb0*/  F2FP.TF32.F32.PACK_B R9, R9 ;  /* 0x00000009ff09723e */ /* 0x000fe200024050ff */
[----:B0-----:R-:W-:Y:S01]  /*9ec0*/  FMUL R13, R150, R155 ;  /* 0x0000009b960d7220 */ /* 0x001fe20000400000 */
[----:B------:R-:W-:-:S04]  /*9ed0*/  F2FP.TF32.F32.PACK_B R11, R11 ;  /* 0x0000000bff0b723e */ /* 0x000fc800024050ff */
[----:B------:R-:W-:Y:S01]  /*9ee0*/  F2FP.TF32.F32.PACK_B R13, R13 ;  /* 0x0000000dff0d723e */ /* 0x000fe200024050ff */
[----:B------:R-:W-:Y:S01]  /*9ef0*/  @P5 STG.E desc[UR36][R4.64+0x3c0], R3 ;  /* 0x0003c00304005986 */ /* 0x000fe2000c101924 */
[C---:B------:R-:W-:Y:S02]  /*9f00*/  ISETP.GT.AND P5, PT, R0.reuse, RZ, P1 ;  /* 0x000000ff0000720c */ /* 0x040fe40000fa4270 */
[C---:B------:R-:W-:Y:S01]  /*9f10*/  ISETP.GT.AND P1, PT, R0.reuse, 0x8, P1 ;  /* 0x000000080000780c */ /* 0x040fe20000f24270 */
[----:B------:R-:W-:Y:S01]  /*9f20*/  @P4 STG.E desc[UR36][R4.64+0x3c4], R145 ;  /* 0x0003c49104004986 */ /* 0x000fe2000c101924 */
[C---:B------:R-:W-:Y:S02]  /*9f30*/  ISETP.GT.AND P4, PT, R0.reuse, RZ, P0 ;  /* 0x000000ff0000720c */ /* 0x040fe40000784270 */
[----:B------:R-:W-:Y:S01]  /*9f40*/  ISETP.GT.AND P0, PT, R0, 0x8, P0 ;  /* 0x000000080000780c */ /* 0x000fe20000704270 */
[----:B------:R-:W-:Y:S04]  /*9f50*/  @P3 STG.E desc[UR36][R6.64+0x3c0], R9 ;  /* 0x0003c00906003986 */ /* 0x000fe8000c101924 */
[----:B------:R-:W-:Y:S04]  /*9f60*/  @P2 STG.E desc[UR36][R6.64+0x3c4], R147 ;  /* 0x0003c49306002986 */ /* 0x000fe8000c101924 */
[----:B------:R-:W-:Y:S04]  /*9f70*/  @P5 STG.E desc[UR36][R4.64+0x3e0], R11 ;  /* 0x0003e00b04005986 */ /* 0x000fe8000c101924 */
[----:B------:R0:W-:Y:S02]  /*9f80*/  @P4 STG.E desc[UR36][R4.64+0x3e4], R149 ;  /* 0x0003e49504004986 */ /* 0x0001e4000c101924 */
[----:B0-----:R-:W-:-:S02]  /*9f90*/  @P1 IMAD.MOV.U32 R4, RZ, RZ, R6 ;  /* 0x000000ffff041224 */ /* 0x001fc400078e0006 */
[----:B------:R-:W-:-:S05]  /*9fa0*/  @P1 IMAD.MOV.U32 R5, RZ, RZ, R7 ;  /* 0x000000ffff051224 */ /* 0x000fca00078e0007 */
[----:B------:R0:W-:Y:S04]  /*9fb0*/  @P1 STG.E desc[UR36][R4.64+0x3e0], R13 ;  /* 0x0003e00d04001986 */ /* 0x0001e8000c101924 */
[----:B------:R0:W-:Y:S02]  /*9fc0*/  @P0 STG.E desc[UR36][R6.64+0x3e4], R151 ;  /* 0x0003e49706000986 */ /* 0x0001e4000c101924 */
.L_x_286:
[----:B------:R-:W-:Y:S05]  /*9fd0*/  BSYNC B0 ;  /* 0x0000000000007941 */ /* 0x000fea0003800000 */
.L_x_32:
[----:B------:R-:W-:Y:S01]  /*9fe0*/  ULDC UR4, c[0x0][0xc] ;  /* 0x0000030000047ab9 */ /* 0x000fe20000000800 */
[----:B------:R-:W-:Y:S01]  /*9ff0*/  ULDC UR5, c[0x0][0x10] ;  /* 0x0000040000057ab9 */ /* 0x000fe20000000800 */
[----:B0-----:R-:W0:Y:S01]  /*a000*/  LDC R3, c[0x0][0x14] ;  /* 0x00000500ff037b82 */ /* 0x001e220000000800 */
[----:B------:R-:W-:Y:S01]  /*a010*/  UIMAD.WIDE.U32 UR4, UR4, UR5, URZ ;  /* 0x00000005040472a5 */ /* 0x000fe2000f8e003f */
[----:B------:R-:W-:Y:S01]  /*a020*/  PRMT R0, RZ, 0x7610, R0 ;  /* 0x00007610ff007816 */ /* 0x000fe20000000000 */
[----:B------:R-:W-:Y:S02]  /*a030*/  IMAD.MOV.U32 R153, RZ, RZ, -0x1 ;  /* 0xffffffffff997424 */ /* 0x000fe400078e00ff */
[----:B------:R-:W-:Y:S02]  /*a040*/  IMAD.MOV.U32 R23, RZ, RZ, -0x1 ;  /* 0xffffffffff177424 */ /* 0x000fe400078e00ff */
[----:B0-----:R-:W-:-:S04]  /*a050*/  IMAD.WIDE.U32 R16, R3, UR4, R16 ;  /* 0x0000000403107c25 */ /* 0x001fc8000f8e0010 */
[----:B------:R-:W-:Y:S01]  /*a060*/  IMAD R3, R3, UR5, RZ ;  /* 0x0000000503037c24 */ /* 0x000fe2000f8e02ff */
[----:B------:R-:W-:Y:S02]  /*a070*/  ULDC.64 UR4, c[0x0][0x650] ;  /* 0x0001940000047ab9 */ /* 0x000fe40000000a00 */
[----:B------:R-:W-:Y:S01]  /*a080*/  ISETP.GE.U32.AND P0, PT, R16, UR4, PT ;  /* 0x0000000410007c0c */ /* 0x000fe2000bf06070 */
[----:B------:R-:W-:-:S05]  /*a090*/  IMAD.IADD R17, R17, 0x1, R3 ;  /* 0x0000000111117824 */ /* 0x000fca00078e0203 */
[----:B------:R-:W-:-:S13]  /*a0a0*/  ISETP.GE.U32.AND.EX P0, PT, R17, UR5, PT, P0 ;  /* 0x0000000511007c0c */ /* 0x000fda000bf06100 */
[----:B------:R-:W-:Y:S05]  /*a0b0*/  @P0 BRA `(.L_x_287) ;  /* 0x0000000400640947 */ /* 0x000fea0003800000 */
[----:B------:R-:W0:Y:S01]  /*a0c0*/  S2R R12, SR_CTAID.X ;  /* 0x00000000000c7919 */ /* 0x000e220000002500 */
[----:B---3--:R-:W3:Y:S01]  /*a0d0*/  LDC.64 R10, c[0x0][0x628] ;  /* 0x00018a00ff0a7b82 */ /* 0x008ee20000000a00 */
[----:B------:R-:W-:Y:S01]  /*a0e0*/  ULDC UR4, c[0x0][0x150] ;  /* 0x0000540000047ab9 */ /* 0x000fe20000000800 */
[----:B-12-4-:R-:W-:Y:S01]  /*a0f0*/  IMAD.MOV.U32 R8, RZ, RZ, R16 ;  /* 0x000000ffff087224 */ /* 0x016fe200078e0010 */
[----:B-----5:R-:W1:Y:S01]  /*a100*/  S2R R24, SR_CTAID.Y ;  /* 0x0000000000187919 */ /* 0x020e620000002600 */
[----:B------:R-:W-:-:S04]  /*a110*/  IMAD.MOV.U32 R9, RZ, RZ, R17 ;  /* 0x000000ffff097224 */ /* 0x000fc800078e0011 */
[----:B------:R-:W2:Y:S08]  /*a120*/  LDC R21, c[0x0][0x144] ;  /* 0x00005100ff157b82 */ /* 0x000eb00000000800 */
[----:B------:R-:W4:Y:S08]  /*a130*/  LDC R0, c[0x0][0x630] ;  /* 0x00018c00ff007b82 */ /* 0x000f300000000800 */
[----:B------:R-:W1:Y:S01]  /*a140*/  LDC.64 R14, c[0x0][0x620] ;  /* 0x00018800ff0e7b82 */ /* 0x000e620000000a00 */
[----:B---3--:R-:W-:-:S04]  /*a150*/  ISETP.NE.U32.AND P0, PT, R10, RZ, PT ;  /* 0x000000ff0a00720c */ /* 0x008fc80003f05070 */
[----:B------:R-:W-:Y:S02]  /*a160*/  ISETP.NE.AND.EX P0, PT, R11, RZ, PT, P0 ;  /* 0x000000ff0b00720c */ /* 0x000fe40003f05300 */
[----:B0-----:R-:W-:-:S05]  /*a170*/  I2FP.F32.U32 R3, R12 ;  /* 0x0000000c00037245 */ /* 0x001fca0000201000 */
[----:B------:R-:W-:-:S04]  /*a180*/  FMUL R3, R3, UR4 ;  /* 0x0000000403037c20 */ /* 0x000fc80008400000 */
[----:B------:R0:W3:Y:S02]  /*a190*/  F2I.U32.TRUNC.NTZ R20, R3 ;  /* 0x0000000300147305 */ /* 0x0000e4000020f000 */
[----:B--2-4-:R-:W-:Y:S05]  /*a1a0*/  @!P0 BRA `(.L_x_288) ;  /* 0x0000000000288947 */ /* 0x014fea0003800000 */
[----:B0-----:R-:W0:Y:S02]  /*a1b0*/  LDC R3, c[0x0][0x634] ;  /* 0x00018d00ff037b82 */ /* 0x001e240000000800 */
        /* <DEDUP_REMOVED lines=9> */
.L_x_288:
[----:B------:R-:W2:Y:S01]  /*a250*/  LDC.64 R28, c[0x0][0x640] ;  /* 0x00019000ff1c7b82 */ /* 0x000ea20000000a00 */
[-CC-:B------:R-:W-:Y:S01]  /*a260*/  SHF.R.U64 R23, R8, R0.reuse, R9.reuse ;  /* 0x0000000008177219 */ /* 0x180fe20000001209 */
[----:B---3--:R-:W-:Y:S01]  /*a270*/  IMAD.MOV R20, RZ, RZ, -R20 ;  /* 0x000000ffff147224 */ /* 0x008fe200078e0a14 */
[----:B------:R-:W-:Y:S01]  /*a280*/  SHF.R.U32.HI R0, RZ, R0, R9 ;  /* 0x00000000ff007219 */ /* 0x000fe20000011609 */
[----:B------:R-:W-:Y:S01]  /*a290*/  ULDC UR4, c[0x0][0x154] ;  /* 0x0000550000047ab9 */ /* 0x000fe20000000800 */
[----:B0-----:R-:W-:Y:S01]  /*a2a0*/  IADD3 R3, P0, RZ, -R23, RZ ;  /* 0x80000017ff037210 */ /* 0x001fe20007f1e0ff */
[----:B------:R-:W-:Y:S02]  /*a2b0*/  IMAD R21, R21, R20, R12 ;  /* 0x0000001415157224 */ /* 0x000fe400078e020c */
[----:B------:R-:W0:Y:S01]  /*a2c0*/  LDC R6, c[0x0][0x618] ;  /* 0x00018600ff067b82 */ /* 0x000e220000000800 */
[----:B------:R-:W-:Y:S02]  /*a2d0*/  IMAD.MOV.U32 R7, RZ, RZ, 0x1 ;  /* 0x00000001ff077424 */ /* 0x000fe400078e00ff */
[----:B------:R-:W-:-:S04]  /*a2e0*/  IMAD.X R5, RZ, RZ, ~R0, P0 ;  /* 0x000000ffff057224 */ /* 0x000fc800000e0e00 */
[-C--:B-1----:R-:W-:Y:S01]  /*a2f0*/  IMAD R0, R5, R14.reuse, RZ ;  /* 0x0000000e05007224 */ /* 0x082fe200078e02ff */
[----:B------:R-:W1:Y:S01]  /*a300*/  LDC R8, c[0x0][0x608] ;  /* 0x00018200ff087b82 */ /* 0x000e620000000800 */
[----:B------:R-:W-:-:S04]  /*a310*/  IMAD.WIDE.U32 R4, R3, R14, R16 ;  /* 0x0000000e03047225 */ /* 0x000fc800078e0010 */
[----:B------:R-:W-:Y:S01]  /*a320*/  IMAD R3, R3, R15, R0 ;  /* 0x0000000f03037224 */ /* 0x000fe200078e0200 */
[----:B------:R-:W-:Y:S02]  /*a330*/  I2FP.F32.U32 R0, R24 ;  /* 0x0000001800007245 */ /* 0x000fe40000201000 */
[----:B------:R-:W3:Y:S01]  /*a340*/  LDC R26, c[0x0][0x658] ;  /* 0x00019600ff1a7b82 */ /* 0x000ee20000000800 */
[----:B------:R-:W-:Y:S01]  /*a350*/  IMAD.IADD R3, R5, 0x1, R3 ;  /* 0x0000000105037824 */ /* 0x000fe200078e0203 */
[----:B--2---:R-:W-:Y:S01]  /*a360*/  ISETP.NE.U32.AND P0, PT, R28, RZ, PT ;  /* 0x000000ff1c00720c */ /* 0x004fe20003f05070 */
[----:B------:R-:W-:Y:S01]  /*a370*/  FMUL R0, R0, UR4 ;  /* 0x0000000400007c20 */ /* 0x000fe20008400000 */
[----:B------:R-:W-:Y:S02]  /*a380*/  IMAD.MOV.U32 R5, RZ, RZ, -0x1 ;  /* 0xffffffffff057424 */ /* 0x000fe400078e00ff */
[----:B------:R-:W-:Y:S01]  /*a390*/  ISETP.NE.AND.EX P0, PT, R29, RZ, PT, P0 ;  /* 0x000000ff1d00720c */ /* 0x000fe20003f05300 */
[----:B------:R2:W4:Y:S01]  /*a3a0*/  F2I.U32.TRUNC.NTZ R13, R0 ;  /* 0x00000000000d7305 */ /* 0x000522000020f000 */
[----:B------:R-:W2:Y:S01]  /*a3b0*/  LDC R15, c[0x0][0x148] ;  /* 0x00005200ff0f7b82 */ /* 0x000ea20000000800 */
[----:B0-----:R-:W-:-:S02]  /*a3c0*/  SHF.R.U64 R12, R4, R6, R3 ;  /* 0x00000006040c7219 */ /* 0x001fc40000001203 */
[----:B------:R-:W-:-:S05]  /*a3d0*/  SHF.R.U32.HI R3, RZ, R6, R3 ;  /* 0x00000006ff037219 */ /* 0x000fca0000011603 */
[----:B------:R-:W0:Y:S01]  /*a3e0*/  LDC R20, c[0x0][0x600] ;  /* 0x00018000ff147b82 */ /* 0x000e220000000800 */
[-CC-:B-1----:R-:W-:Y:S02]  /*a3f0*/  SHF.R.U64 R10, R12, R8.reuse, R3.reuse ;  /* 0x000000080c0a7219 */ /* 0x182fe40000001203 */
[----:B------:R-:W-:-:S05]  /*a400*/  SHF.R.U32.HI R3, RZ, R8, R3 ;  /* 0x00000008ff037219 */ /* 0x000fca0000011603 */
[----:B------:R-:W1:Y:S01]  /*a410*/  LDC R27, c[0x0][0x648] ;  /* 0x00019200ff1b7b82 */ /* 0x000e620000000800 */
[-C--:B---3--:R-:W-:Y:S02]  /*a420*/  SHF.L.U32 R4, R5, R26.reuse, RZ ;  /* 0x0000001a05047219 */ /* 0x088fe400000006ff */
[--C-:B------:R-:W-:Y:S02]  /*a430*/  SHF.R.U64 R14, R10, R26, R3.reuse ;  /* 0x0000001a0a0e7219 */ /* 0x100fe40000001203 */
[----:B------:R-:W-:Y:S02]  /*a440*/  LOP3.LUT R25, RZ, R4, RZ, 0x33, !PT ;  /* 0x00000004ff197212 */ /* 0x000fe400078e33ff */
[-C--:B------:R-:W-:Y:S01]  /*a450*/  SHF.R.U32.HI R5, RZ, R26.reuse, R3 ;  /* 0x0000001aff057219 */ /* 0x080fe20000011603 */
[----:B------:R-:W3:Y:S01]  /*a460*/  LDC R30, c[0x0][0x638] ;  /* 0x00018e00ff1e7b82 */ /* 0x000ee20000000800 */
[----:B------:R-:W-:Y:S01]  /*a470*/  SHF.L.U32 R154, R7, R26, RZ ;  /* 0x0000001a079a7219 */ /* 0x000fe200000006ff */
[----:B------:R-:W-:-:S06]  /*a480*/  IMAD.MOV.U32 R4, RZ, RZ, R14 ;  /* 0x000000ffff047224 */ /* 0x000fcc00078e000e */
[----:B------:R-:W0:Y:S01]  /*a490*/  LDC R31, c[0x0][0x610] ;  /* 0x00018400ff1f7b82 */ /* 0x000e220000000800 */
[----:B----4-:R-:W-:Y:S05]  /*a4a0*/  @!P0 BRA `(.L_x_289) ;  /* 0x0000000000288947 */ /* 0x010fea0003800000 */
        /* <DEDUP_REMOVED lines=10> */
.L_x_289:
[----:B------:R-:W-:Y:S01]  /*a550*/  ISETP.NE.AND P0, PT, R2, 0x1, PT ;  /* 0x000000010200780c */ /* 0x000fe20003f05270 */
[----:B0-----:R-:W-:Y:S01]  /*a560*/  VIADD R7, R20, 0xffffffff ;  /* 0xffffffff14077836 */ /* 0x001fe20000000000 */
[----:B-12---:R-:W-:Y:S01]  /*a570*/  SHF.R.U64 R0, R4, R27, R5 ;  /* 0x0000001b04007219 */ /* 0x006fe20000001205 */
[----:B------:R-:W-:Y:S01]  /*a580*/  IMAD.MOV R13, RZ, RZ, -R13 ;  /* 0x000000ffff0d7224 */ /* 0x000fe200078e0a0d */
[----:B------:R-:W-:Y:S01]  /*a590*/  LOP3.LUT R5, R10, R25, RZ, 0xc0, !PT ;  /* 0x000000190a057212 */ /* 0x000fe200078ec0ff */
[----:B------:R-:W-:Y:S02]  /*a5a0*/  IMAD.MOV.U32 R4, RZ, RZ, 0x1 ;  /* 0x00000001ff047424 */ /* 0x000fe400078e00ff */
[----:B------:R-:W-:Y:S02]  /*a5b0*/  IMAD.MOV R3, RZ, RZ, -R0 ;  /* 0x000000ffff037224 */ /* 0x000fe400078e0a00 */
[----:B------:R-:W-:Y:S01]  /*a5c0*/  IMAD R154, R154, R0, R5 ;  /* 0x000000009a9a7224 */ /* 0x000fe200078e0205 */
[----:B------:R-:W-:Y:S01]  /*a5d0*/  LOP3.LUT R5, R12, R7, RZ, 0xc0, !PT ;  /* 0x000000070c057212 */ /* 0x000fe200078ec0ff */
[----:B---3--:R-:W-:-:S02]  /*a5e0*/  IMAD R0, R3, R30, R14 ;  /* 0x0000001e03007224 */ /* 0x008fc400078e020e */
[----:B------:R-:W-:Y:S02]  /*a5f0*/  @P0 IMAD R21, R15, R13, R24 ;  /* 0x0000000d0f150224 */ /* 0x000fe400078e0218 */
[----:B------:R-:W-:Y:S01]  /*a600*/  IMAD R3, R0, R20, R5 ;  /* 0x0000001400037224 */ /* 0x000fe200078e0205 */
[----:B------:R-:W-:Y:S01]  /*a610*/  PRMT R0, R4, 0x7610, R0 ;  /* 0x0000761004007816 */ /* 0x000fe20000000000 */
[----:B------:R-:W-:-:S05]  /*a620*/  IMAD R154, R154, R31, R21 ;  /* 0x0000001f9a9a7224 */ /* 0x000fca00078e0215 */
[----:B------:R-:W-:Y:S02]  /*a630*/  SEL R153, R3, R154, !P0 ;  /* 0x0000009a03997207 */ /* 0x000fe40004000000 */
[----:B------:R-:W-:-:S07]  /*a640*/  SEL R154, R154, R3, !P0 ;  /* 0x000000039a9a7207 */ /* 0x000fce0004000000 */
.L_x_287:
[----:B------:R-:W-:-:S13]  /*a650*/  LOP3.LUT P0, RZ, R0, 0xff, RZ, 0xc0, !PT ;  /* 0x000000ff00ff7812 */ /* 0x000fda000780c0ff */
[----:B------:R-:W-:Y:S05]  /*a660*/  @P0 BRA `(.L_x_290) ;  /* 0xffffff6800d40947 */ /* 0x000fea000383ffff */
[----:B------:R-:W-:Y:S05]  /*a670*/  EXIT ;  /* 0x000000000000794d */ /* 0x000fea0003800000 */
.L_x_7:
[----:B0-----:R-:W-:Y:S01]  /*a680*/  ULDC.64 UR4, c[0x0][0x650] ;  /* 0x0001940000047ab9 */ /* 0x001fe20000000a00 */
        /* <DEDUP_REMOVED lines=25> */
.L_x_292:
[----:B------:R-:W0:Y:S01]  /*a820*/  LDC.64 R28, c[0x0][0x640] ;  /* 0x00019000ff1c7b82 */ /* 0x000e220000000a00 */
[-CC-:B------:R-:W-:Y:S01]  /*a830*/  SHF.R.U64 R21, R12, R6.reuse, R13.reuse ;  /* 0x000000060c157219 */ /* 0x180fe2000000120d */
[----:B------:R-:W-:Y:S01]  /*a840*/  IMAD.MOV.U32 R30, RZ, RZ, 0x1 ;  /* 0x00000001ff1e7424 */ /* 0x000fe200078e00ff */
[----:B------:R-:W-:Y:S02]  /*a850*/  SHF.R.U32.HI R6, RZ, R6, R13 ;  /* 0x00000006ff067219 */ /* 0x000fe4000001160d */
        /* <DEDUP_REMOVED lines=8> */
[----:B------:R-:W-:Y:S01]  /*a8e0*/  IMAD.IADD R9, R9, 0x1, R11 ;  /* 0x0000000109097824 */ /* 0x000fe200078e020b */
[----:B0-----:R-:W-:-:S04]  /*a8f0*/  ISETP.NE.U32.AND P0, PT, R28, RZ, PT ;  /* 0x000000ff1c00720c */ /* 0x001fc80003f05070 */
[----:B------:R-:W-:Y:S02]  /*a900*/  ISETP.NE.AND.EX P0, PT, R29, RZ, PT, P0 ;  /* 0x000000ff1d00720c */ /* 0x000fe40003f05300 */
[----:B------:R-:W0:Y:S01]  /*a910*/  LDC R22, c[0x0][0x600] ;  /* 0x00018000ff167b82 */ /* 0x000e220000000800 */
[-CC-:B-1----:R-:W-:Y:S01]  /*a920*/  SHF.R.U64 R14, R8, R10.reuse, R9.reuse ;  /* 0x0000000a080e7219 */ /* 0x182fe20000001209 */
[----:B------:R-:W-:Y:S01]  /*a930*/  IMAD.MOV.U32 R8, RZ, RZ, -0x1 ;  /* 0xffffffffff087424 */ /* 0x000fe200078e00ff */
[----:B------:R-:W-:-:S05]  /*a940*/  SHF.R.U32.HI R9, RZ, R10, R9 ;  /* 0x0000000aff097219 */ /* 0x000fca0000011609 */
[----:B------:R-:W1:Y:S01]  /*a950*/  LDC R24, c[0x0][0x648] ;  /* 0x00019200ff187b82 */ /* 0x000e620000000800 */
[-CC-:B--2---:R-:W-:Y:S02]  /*a960*/  SHF.R.U64 R23, R14, R12.reuse, R9.reuse ;  /* 0x0000000c0e177219 */ /* 0x184fe40000001209 */
[----:B------:R-:W-:-:S05]  /*a970*/  SHF.R.U32.HI R6, RZ, R12, R9 ;  /* 0x0000000cff067219 */ /* 0x000fca0000011609 */
[----:B------:R-:W2:Y:S01]  /*a980*/  LDC R26, c[0x0][0x638] ;  /* 0x00018e00ff1a7b82 */ /* 0x000ea20000000800 */
[-C--:B---3--:R-:W-:Y:S02]  /*a990*/  SHF.L.U32 R8, R8, R27.reuse, RZ ;  /* 0x0000001b08087219 */ /* 0x088fe400000006ff */
[-CC-:B------:R-:W-:Y:S02]  /*a9a0*/  SHF.R.U64 R25, R23, R27.reuse, R6.reuse ;  /* 0x0000001b17197219 */ /* 0x180fe40000001206 */
[----:B------:R-:W-:Y:S02]  /*a9b0*/  LOP3.LUT R32, RZ, R8, RZ, 0x33, !PT ;  /* 0x00000008ff207212 */ /* 0x000fe400078e33ff */
[----:B------:R-:W-:Y:S01]  /*a9c0*/  SHF.R.U32.HI R9, RZ, R27, R6 ;  /* 0x0000001bff097219 */ /* 0x000fe20000011606 */
[----:B------:R-:W3:Y:S01]  /*a9d0*/  LDC R31, c[0x0][0x610] ;  /* 0x00018400ff1f7b82 */ /* 0x000ee20000000800 */
[----:B------:R-:W-:Y:S01]  /*a9e0*/  IMAD.MOV.U32 R8, RZ, RZ, R25 ;  /* 0x000000ffff087224 */ /* 0x000fe200078e0019 */
[----:B------:R-:W-:Y:S06]  /*a9f0*/  @!P0 BRA `(.L_x_293) ;  /* 0x0000000000288947 */ /* 0x000fec0003800000 */
        /* <DEDUP_REMOVED lines=10> */
.L_x_293:
[----:B------:R-:W-:Y:S01]  /*aaa0*/  ISETP.NE.AND P0, PT, R2, 0x1, PT ;  /* 0x000000010200780c */ /* 0x000fe20003f05270 */
[----:B------:R-:W-:Y:S01]  /*aab0*/  IMAD.MOV.U32 R13, RZ, RZ, R21 ;  /* 0x000000ffff0d7224 */ /* 0x000fe200078e0015 */
[----:B-1----:R-:W-:Y:S01]  /*aac0*/  SHF.R.U64 R6, R8, R24, R9 ;  /* 0x0000001808067219 */ /* 0x002fe20000001209 */
[----:B0-----:R-:W-:Y:S01]  /*aad0*/  VIADD R9, R22, 0xffffffff ;  /* 0xffffffff16097836 */ /* 0x001fe20000000000 */
[----:B------:R-:W-:Y:S02]  /*aae0*/  SHF.L.U32 R30, R30, R27, RZ ;  /* 0x0000001b1e1e7219 */ /* 0x000fe400000006ff */
[----:B------:R-:W-:Y:S01]  /*aaf0*/  LOP3.LUT R5, R23, R32, RZ, 0xc0, !PT ;  /* 0x0000002017057212 */ /* 0x000fe200078ec0ff */
[----:B------:R-:W-:-:S04]  /*ab00*/  IMAD.MOV R8, RZ, RZ, -R6 ;  /* 0x000000ffff087224 */ /* 0x000fc800078e0a06 */
[----:B------:R-:W-:Y:S01]  /*ab10*/  IMAD R6, R30, R6, R5 ;  /* 0x000000061e067224 */ /* 0x000fe200078e0205 */
[----:B------:R-:W-:Y:S01]  /*ab20*/  LOP3.LUT R5, R14, R9, RZ, 0xc0, !PT ;  /* 0x000000090e057212 */ /* 0x000fe200078ec0ff */
[----:B------:R-:W-:Y:S02]  /*ab30*/  @P0 IMAD R3, R7, R20, R4 ;  /* 0x0000001407030224 */ /* 0x000fe400078e0204 */
[----:B--2---:R-:W-:Y:S02]  /*ab40*/  IMAD R4, R8, R26, R25 ;  /* 0x0000001a08047224 */ /* 0x004fe400078e0219 */
[----:B---3--:R-:W-:Y:S02]  /*ab50*/  IMAD R3, R6, R31, R3 ;  /* 0x0000001f06037224 */ /* 0x008fe400078e0203 */
[----:B------:R-:W-:Y:S02]  /*ab60*/  IMAD R4, R4, R22, R5 ;  /* 0x0000001604047224 */ /* 0x000fe400078e0205 */
[----:B------:R-:W-:-:S03]  /*ab70*/  IMAD.MOV.U32 R8, RZ, RZ, 0x1 ;  /* 0x00000001ff087424 */ /* 0x000fc600078e00ff */
[----:B------:R-:W-:Y:S02]  /*ab80*/  SEL R6, R4, R3, !P0 ;  /* 0x0000000304067207 */ /* 0x000fe40004000000 */
[----:B------:R-:W-:-:S07]  /*ab90*/  SEL R12, R3, R4, !P0 ;  /* 0x00000004030c7207 */ /* 0x000fce0004000000 */
.L_x_291:
[----:B------:R-:W-:-:S08]  /*aba0*/  NOP ;  /* 0x0000000000007918 */ /* 0x000fd00000000000 */
[----:B------:R-:W0:-:S00]  /*abb0*/  USETMAXREG.DEALLOC.CTAPOOL 0x28 ;  /* 0x00000028000079c8 */ /* 0x000e0000080e0500 */
[----:B0-----:R-:W-:-:S13]  /*abc0*/  ISETP.NE.AND P0, PT, R0, RZ, PT ;  /* 0x000000ff0000720c */ /* 0x001fda0003f05270 */
[----:B------:R-:W-:Y:S05]  /*abd0*/  @P0 EXIT ;  /* 0x000000000000094d */ /* 0x000fea0003800000 */
[----:B------:R-:W-:Y:S01]  /*abe0*/  LOP3.LUT P0, RZ, R8, 0xff, RZ, 0xc0, !PT ;  /* 0x000000ff08ff7812 */ /* 0x000fe2000780c0ff */
[----:B------:R-:W-:Y:S02]  /*abf0*/  IMAD.MOV.U32 R10, RZ, RZ, 0x1 ;  /* 0x00000001ff0a7424 */ /* 0x000fe400078e00ff */
[----:B------:R-:W-:-:S10]  /*ac00*/  IMAD.MOV.U32 R9, RZ, RZ, RZ ;  /* 0x000000ffff097224 */ /* 0x000fd400078e00ff */
[----:B------:R-:W-:Y:S05]  /*ac10*/  @!P0 BRA `(.L_x_294) ;  /* 0x0000000c00b48947 */ /* 0x000fea0003800000 */
[----:B------:R-:W0:Y:S01]  /*ac20*/  LDC R0, c[0x0][0x28c] ;  /* 0x0000a300ff007b82 */ /* 0x000e220000000800 */
[----:B------:R-:W-:Y:S01]  /*ac30*/  ULDC UR5, c[0x0][0x658] ;  /* 0x0001960000057ab9 */ /* 0x000fe20000000800 */
[----:B------:R-:W-:Y:S01]  /*ac40*/  UMOV UR11, 0xffffffff ;  /* 0xffffffff000b7882 */ /* 0x000fe20000000000 */
[----:B------:R-:W-:Y:S01]  /*ac50*/  UMOV UR14, 0x1 ;  /* 0x00000001000e7882 */ /* 0x000fe20000000000 */
[----:B------:R-:W-:Y:S01]  /*ac60*/  USHF.L.U32 UR11, UR11, UR5, URZ ;  /* 0x000000050b0b7299 */ /* 0x000fe2000800063f */
[----:B------:R-:W-:Y:S01]  /*ac70*/  BSSY B0, `(.L_x_294) ;  /* 0x00000e7000007945 */ /* 0x000fe20003800000 */
[----:B------:R-:W-:Y:S01]  /*ac80*/  ULDC UR9, c[0x0][0xc] ;  /* 0x0000030000097ab9 */ /* 0x000fe20000000800 */
[----:B------:R-:W-:Y:S01]  /*ac90*/  ULDC UR12, c[0x0][0x10] ;  /* 0x00000400000c7ab9 */ /* 0x000fe20000000800 */
[----:B------:R-:W1:Y:S01]  /*aca0*/  S2UR UR8, SR_CgaCtaId ;  /* 0x00000000000879c3 */ /* 0x000e620000008800 */
[----:B------:R-:W-:Y:S01]  /*acb0*/  ULOP3.LUT UR13, URZ, UR11, URZ, 0x33, !UPT ;  /* 0x0000000b3f0d7292 */ /* 0x000fe2000f8e333f */
[----:B------:R-:W-:Y:S01]  /*acc0*/  LOP3.LUT R11, R19, 0x2, RZ, 0xfc, !PT ;  /* 0x00000002130b7812 */ /* 0x000fe200078efcff */
[----:B------:R-:W-:Y:S01]  /*acd0*/  IMAD.MOV.U32 R10, RZ, RZ, 0x1 ;  /* 0x00000001ff0a7424 */ /* 0x000fe200078e00ff */
[----:B------:R-:W-:Y:S01]  /*ace0*/  ULDC UR4, c[0x0][0x600] ;  /* 0x0001800000047ab9 */ /* 0x000fe20000000800 */
[----:B------:R-:W-:Y:S01]  /*acf0*/  IMAD.MOV.U32 R9, RZ, RZ, RZ ;  /* 0x000000ffff097224 */ /* 0x000fe200078e00ff */
[----:B------:R-:W-:Y:S01]  /*ad00*/  UMOV UR30, 0x5 ;  /* 0x00000005001e7882 */ /* 0x000fe20000000000 */
[----:B------:R-:W-:-:S02]  /*ad10*/  UIADD3 UR4, UR4, -0x1, URZ ;  /* 0xffffffff04047890 */ /* 0x000fc4000fffe03f */
[----:B------:R-:W-:Y:S01]  /*ad20*/  USHF.L.U32 UR5, UR14, UR5, URZ ;  /* 0x000000050e057299 */ /* 0x000fe2000800063f */
[----:B------:R-:W-:Y:S01]  /*ad30*/  ULDC.64 UR40, c[0x0][0x198] ;  /* 0x0000660000287ab9 */ /* 0x000fe20000000a00 */
[----:B0-----:R-:W-:-:S05]  /*ad40*/  VIADD R0, R0, 0x3f ;  /* 0x0000003f00007836 */ /* 0x001fca0000000000 */
[----:B------:R-:W-:Y:S01]  /*ad50*/  SHF.R.S32.HI R3, RZ, 0x1f, R0 ;  /* 0x0000001fff037819 */ /* 0x000fe20000011400 */
[----:B-1----:R-:W-:-:S03]  /*ad60*/  ULOP3.LUT UR10, UR8, 0x1, URZ, 0xc0, !UPT ;  /* 0x00000001080a7892 */ /* 0x002fc6000f8ec03f */
[----:B------:R-:W-:Y:S01]  /*ad70*/  LEA.HI R3, R3, R0, RZ, 0x6 ;  /* 0x0000000003037211 */ /* 0x000fe200078f30ff */
[----:B------:R-:W-:Y:S01]  /*ad80*/  USHF.R.U32.HI UR37, URZ, 0x1, UR8 ;  /* 0x000000013f257899 */ /* 0x000fe20008011608 */
[----:B------:R-:W-:Y:S01]  /*ad90*/  IMAD.MOV.U32 R0, RZ, RZ, 0x1 ;  /* 0x00000001ff007424 */ /* 0x000fe200078e00ff */
[----:B------:R-:W-:Y:S01]  /*ada0*/  USHF.L.U32 UR6, UR8, 0x7, URZ ;  /* 0x0000000708067899 */ /* 0x000fe2000800063f */
[--C-:B------:R-:W-:Y:S01]  /*adb0*/  SHF.R.S32.HI R8, RZ, 0x6, R3.reuse ;  /* 0x00000006ff087819 */ /* 0x100fe20000011403 */
[----:B------:R-:W-:Y:S02]  /*adc0*/  USHF.L.U32 UR7, UR8, 0xc, URZ ;  /* 0x0000000c08077899 */ /* 0x000fe4000800063f */
[----:B------:R-:W-:Y:S01]  /*add0*/  ULOP3.LUT UR8, UR8, 0xfffffffe, URZ, 0xc0, !UPT ;  /* 0xfffffffe08087892 */ /* 0x000fe2000f8ec03f */
[----:B------:R-:W-:Y:S01]  /*ade0*/  PRMT R3, R0, 0x7610, R3 ;  /* 0x0000761000037816 */ /* 0x000fe20000000003 */
[----:B------:R-:W-:Y:S01]  /*adf0*/  UISETP.GT.U32.AND UP0, UPT, UR10, 0xffff, UPT ;  /* 0x0000ffff0a00788c */ /* 0x000fe2000bf04070 */
[----:B------:R-:W-:Y:S01]  /*ae00*/  VIADD R0, R8, 0x1 ;  /* 0x0000000108007836 */ /* 0x000fe20000000000 */
[----:B------:R-:W-:-:S02]  /*ae10*/  USHF.L.U32 UR21, UR14, UR8, URZ ;  /* 0x000000080e157299 */ /* 0x000fc4000800063f */
[----:B------:R-:W-:Y:S02]  /*ae20*/  ULOP3.LUT UR11, UR8, 0x1, URZ, 0xfc, !UPT ;  /* 0x00000001080b7892 */ /* 0x000fe4000f8efc3f */
[----:B------:R-:W-:Y:S02]  /*ae30*/  UIMAD.WIDE.U32 UR8, UR9, UR12, URZ ;  /* 0x0000000c090872a5 */ /* 0x000fe4000f8e003f */
[----:B------:R-:W-:Y:S01]  /*ae40*/  USEL UR10, UR10, 0xffff, !UP0 ;  /* 0x0000ffff0a0a7887 */ /* 0x000fe2000c000000 */
[----:B------:R-:W-:Y:S01]  /*ae50*/  ULDC UR12, c[0x0][0x14] ;  /* 0x00000500000c7ab9 */ /* 0x000fe20000000800 */
[----:B------:R-:W-:Y:S02]  /*ae60*/  USHF.L.U32 UR11, UR14, UR11, URZ ;  /* 0x0000000b0e0b7299 */ /* 0x000fe4000800063f */
[----:B------:R-:W-:Y:S02]  /*ae70*/  UIMAD.WIDE.U32 UR38, UR8, UR12, URZ ;  /* 0x0000000c082672a5 */ /* 0x000fe4000f8e003f */
[----:B------:R-:W-:-:S02]  /*ae80*/  UIMAD UR29, UR9, UR12, URZ ;  /* 0x0000000c091d72a4 */ /* 0x000fc4000f8e023f */
[----:B------:R-:W-:Y:S02]  /*ae90*/  ULOP3.LUT UR10, UR10, 0xffff, URZ, 0xc0, !UPT ;  /* 0x0000ffff0a0a7892 */ /* 0x000fe4000f8ec03f */
[----:B------:R-:W-:Y:S02]  /*aea0*/  ULOP3.LUT UR6, UR6, 0x80, URZ, 0xc0, !UPT ;  /* 0x0000008006067892 */ /* 0x000fe4000f8ec03f */
[----:B------:R-:W-:Y:S02]  /*aeb0*/  ULOP3.LUT UR7, UR7, 0x1000, URZ, 0xc0, !UPT ;  /* 0x0000100007077892 */ /* 0x000fe4000f8ec03f */
[----:B------:R-:W-:Y:S02]  /*aec0*/  ULOP3.LUT UR21, UR21, UR11, URZ, 0xfc, !UPT ;  /* 0x0000000b15157292 */ /* 0x000fe4000f8efc3f */
[----:B------:R-:W-:Y:S02]  /*aed0*/  UIADD3 UR29, UR39, UR29, URZ ;  /* 0x0000001d271d7290 */ /* 0x000fe4000fffe03f */
[----:B------:R-:W-:-:S12]  /*aee0*/  USHF.L.U32 UR30, UR30, UR10, URZ ;  /* 0x0000000a1e1e7299 */ /* 0x000fd8000800063f */
.L_x_305:
[----:B------:R-:W-:-:S03]  /*aef0*/  UMOV UR8, 0xffffffff ;  /* 0xffffffff00087882 */ /* 0x000fc60000000000 */
[----:B------:R-:W-:Y:S05]  /*af00*/  BRA.DIV UR8, `(.L_x_295) ;  /* 0x0000000e08987947 */ /* 0x000fea000b800000 */
[----:B------:R-:W-:-:S13]  /*af10*/  ELECT P6, URZ, PT ;  /* 0x00000000003f782f */ /* 0x000fda00038c0000 */
.L_x_314:
[----:B------:R-:W0:Y:S01]  /*af20*/  LDC R4, c[0x0][0x28c] ;  /* 0x0000a300ff047b82 */ /* 0x000e220000000800 */
[----:B------:R-:W-:Y:S01]  /*af30*/  BSSY B1, `(.L_x_296) ;  /* 0x0000048000017945 */ /* 0x000fe20003800000 */
[----:B0-----:R-:W-:-:S13]  /*af40*/  ISETP.LT.OR P6, PT, R4, 0x1, !P6 ;  /* 0x000000010400780c */ /* 0x001fda00077c1670 */
[----:B------:R-:W-:Y:S05]  /*af50*/  @P6 BRA `(.L_x_297) ;  /* 0x0000000400146947 */ /* 0x000fea0003800000 */
[----:B------:R-:W-:Y:S01]  /*af60*/  LEA R12, R12, UR37, 0x1 ;  /* 0x000000250c0c7c11 */ /* 0x000fe2000f8e08ff */
[----:B------:R-:W-:Y:S01]  /*af70*/  IMAD.MOV.U32 R22, RZ, RZ, RZ ;  /* 0x000000ffff167224 */ /* 0x000fe200078e00ff */
[----:B------:R-:W-:Y:S01]  /*af80*/  LEA R15, R6, UR6, 0x8 ;  /* 0x00000006060f7c11 */ /* 0x000fe2000f8e40ff */
[----:B------:R-:W-:Y:S02]  /*af90*/  IMAD.MOV.U32 R4, RZ, RZ, R0 ;  /* 0x000000ffff047224 */ /* 0x000fe400078e0000 */
[----:B------:R-:W-:Y:S02]  /*afa0*/  IMAD.MOV.U32 R5, RZ, RZ, R10 ;  /* 0x000000ffff057224 */ /* 0x000fe400078e000a */
[----:B------:R-:W-:Y:S02]  /*afb0*/  IMAD.MOV.U32 R6, RZ, RZ, R9 ;  /* 0x000000ffff067224 */ /* 0x000fe400078e0009 */
[----:B------:R-:W-:-:S07]  /*afc0*/  IMAD.SHL.U32 R14, R12, 0x40, RZ ;  /* 0x000000400c0e7824 */ /* 0x000fce00078e00ff */
.L_x_300:
[----:B------:R-:W0:Y:S01]  /*afd0*/  S2R R12, SR_CgaCtaId ;  /* 0x00000000000c7919 */ /* 0x000e220000008800 */
[----:B------:R-:W-:Y:S02]  /*afe0*/  MOV R7, 0x400 ;  /* 0x0000040000077802 */ /* 0x000fe40000000f00 */
[----:B------:R-:W-:Y:S02]  /*aff0*/  LOP3.LUT P1, RZ, R18, 0x7f, RZ, 0xc0, !PT ;  /* 0x0000007f12ff7812 */ /* 0x000fe4000782c0ff */
[----:B0-----:R-:W-:Y:S02]  /*b000*/  LEA R21, R12, R7, 0x18 ;  /* 0x000000070c157211 */ /* 0x001fe400078ec0ff */
[----:B------:R-:W-:-:S09]  /*b010*/  SHF.L.U32 R7, R5, 0x1f, RZ ;  /* 0x0000001f05077819 */ /* 0x000fd200000006ff */
[----:B------:R-:W0:Y:S01]  /*b020*/  @!P1 LDC R12, c[0x0][0x500] ;  /* 0x00014000ff0c9b82 */ /* 0x000e220000000800 */
[----:B------:R-:W-:-:S04]  /*b030*/  IMAD R20, R6, 0x8, R21 ;  /* 0x0000000806147824 */ /* 0x000fc800078e0215 */
[----:B------:R-:W1:Y:S02]  /*b040*/  SYNCS.PHASECHK.TRANS64.TRYWAIT P0, [R20+URZ+0x10], R7 ;  /* 0x00001007140075a7 */ /* 0x000e64000800017f */
[----:B-1----:R-:W-:Y:S05]  /*b050*/  @!P0 BRA `(.L_x_298) ;  /* 0x0000000c00648947 */ /* 0x002fea0003800000 */
.L_x_315:
[----:B-1----:R-:W-:Y:S01]  /*b060*/  PRMT R7, R11, 0x9910, RZ ;  /* 0x000099100b077816 */ /* 0x002fe200000000ff */
[----:B0-----:R0:W-:Y:S03]  /*b070*/  @!P1 SYNCS.ARRIVE.TRANS64 RZ, [R20+URZ], R12 ;  /* 0x0000000c14ff99a7 */ /* 0x0011e6000800003f */
[----:B------:R-:W-:-:S13]  /*b080*/  ISETP.NE.AND P0, PT, R7, 0x2, PT ;  /* 0x000000020700780c */ /* 0x000fda0003f05270 */
[----:B0-----:R-:W-:Y:S05]  /*b090*/  @P0 BRA `(.L_x_299) ;  /* 0x0000000000040947 */ /* 0x001fea0003800000 */
[----:B------:R-:W-:Y:S01]  /*b0a0*/  BPT.TRAP 0x1 ;  /* 0x000000040000795c */ /* 0x000fe20000300000 */
.L_x_299:
[----:B------:R-:W-:Y:S01]  /*b0b0*/  LEA R7, R6, UR37, 0x2 ;  /* 0x0000002506077c11 */ /* 0x000fe2000f8e10ff */
[----:B------:R-:W-:Y:S01]  /*b0c0*/  VIADD R4, R4, 0xffffffff ;  /* 0xffffffff04047836 */ /* 0x000fe20000000000 */
[----:B------:R-:W-:Y:S01]  /*b0d0*/  LEA R12, R6, UR7, 0xe ;  /* 0x00000007060c7c11 */ /* 0x000fe2000f8e70ff */
[----:B------:R-:W-:Y:S01]  /*b0e0*/  UIADD3 UR14, UP0, UR40, 0xf0, URZ ;  /* 0x000000f0280e7890 */ /* 0x000fe2000ff1e03f */
[----:B------:R-:W-:Y:S01]  /*b0f0*/  R2UR UR34, R22 ;  /* 0x00000000162272ca */ /* 0x000fe200000e0000 */
[----:B------:R-:W-:Y:S01]  /*b100*/  IMAD.SHL.U32 R7, R7, 0x800, RZ ;  /* 0x0000080007077824 */ /* 0x000fe200078e00ff */
[----:B------:R-:W-:Y:S01]  /*b110*/  R2UR UR33, R20 ;  /* 0x00000000142172ca */ /* 0x000fe200000e0000 */
[--C-:B------:R-:W-:Y:S01]  /*b120*/  IMAD R12, R12, 0x4, R21.reuse ;  /* 0x000000040c0c7824 */ /* 0x100fe200078e0215 */
[----:B------:R-:W-:Y:S01]  /*b130*/  R2UR UR36, R13 ;  /* 0x000000000d2472ca */ /* 0x000fe200000e0000 */
[----:B------:R-:W-:Y:S01]  /*b140*/  IMAD R7, R7, 0x4, R21 ;  /* 0x0000000407077824 */ /* 0x000fe200078e0215 */
[----:B------:R-:W-:Y:S01]  /*b150*/  R2UR UR35, R14 ;  /* 0x000000000e2372ca */ /* 0x000fe200000e0000 */
[----:B------:R-:W-:Y:S01]  /*b160*/  UIADD3 UR42, UP1, UR40, 0x1f0, URZ ;  /* 0x000001f0282a7890 */ /* 0x000fe2000ff3e03f */
[----:B------:R-:W-:Y:S01]  /*b170*/  R2UR UR8, R12 ;  /* 0x000000000c0872ca */ /* 0x000fe200000e0000 */
[----:B------:R-:W-:Y:S01]  /*b180*/  UIADD3.X UR15, URZ, UR41, URZ, UP0, !UPT ;  /* 0x000000293f0f7290 */ /* 0x000fe200087fe43f */
[----:B------:R-:W-:Y:S01]  /*b190*/  R2UR UR24, R7 ;  /* 0x00000000071872ca */ /* 0x000fe200000e0000 */
[----:B------:R-:W-:Y:S01]  /*b1a0*/  UPRMT UR31, URZ, 0x5410, UR30 ;  /* 0x000054103f1f7896 */ /* 0x000fe2000800001e */
[----:B------:R-:W-:Y:S01]  /*b1b0*/  R2UR UR19, R15 ;  /* 0x000000000f1372ca */ /* 0x000fe200000e0000 */
[----:B------:R-:W-:Y:S01]  /*b1c0*/  UIADD3 UR26, UR34, 0x20, URZ ;  /* 0x00000020221a7890 */ /* 0x000fe2000fffe03f */
[----:B------:R-:W-:Y:S01]  /*b1d0*/  ISETP.GT.AND P1, PT, R4, 0x1, PT ;  /* 0x000000010400780c */ /* 0x000fe20003f24270 */
[----:B------:R-:W-:Y:S01]  /*b1e0*/  UIADD3.X UR43, URZ, UR41, URZ, UP1, !UPT ;  /* 0x000000293f2b7290 */ /* 0x000fe20008ffe43f */
[----:B------:R-:W-:Y:S01]  /*b1f0*/  VIADD R6, R6, 0x1 ;  /* 0x0000000106067836 */ /* 0x000fe20000000000 */
[----:B------:R-:W-:Y:S01]  /*b200*/  UPRMT UR44, URZ, 0x5410, UR21 ;  /* 0x000054103f2c7896 */ /* 0x000fe20008000015 */
[----:B------:R-:W-:Y:S01]  /*b210*/  VIADD R22, R22, 0x40 ;  /* 0x0000004016167836 */ /* 0x000fe20000000000 */
[----:B------:R-:W-:Y:S01]  /*b220*/  UMOV UR22, 0x0 ;  /* 0x0000000000167882 */ /* 0x000fe20000000000 */
[----:B------:R-:W-:Y:S01]  /*b230*/  UMOV UR23, 0x10000000 ;  /* 0x1000000000177882 */ /* 0x000fe20000000000 */
[----:B------:R-:W-:Y:S01]  /*b240*/  UIADD3 UR16, UR8, 0x10100, URZ ;  /* 0x0001010008107890 */ /* 0x000fe2000fffe03f */
[----:B------:R-:W-:Y:S01]  /*b250*/  ISETP.NE.AND P0, PT, R6, 0x2, PT ;  /* 0x000000020600780c */ /* 0x000fe20003f05270 */
[----:B------:R-:W-:-:S02]  /*b260*/  UIADD3 UR32, UR24, 0x100, URZ ;  /* 0x0000010018207890 */ /* 0x000fc4000fffe03f */
[----:B------:R-:W-:Y:S01]  /*b270*/  UIADD3 UR24, UR24, 0x4100, URZ ;  /* 0x0000410018187890 */ /* 0x000fe2000fffe03f */
[----:B------:R-:W-:Y:S01]  /*b280*/  SEL R12, RZ, 0x1, P0 ;  /* 0x00000001ff0c7807 */ /* 0x000fe20000000000 */
[----:B------:R-:W-:Y:S01]  /*b290*/  UIADD3 UR8, UR8, 0x18100, URZ ;  /* 0x0001810008087890 */ /* 0x000fe2000fffe03f */
[----:B------:R-:W-:Y:S01]  /*b2a0*/  SEL R6, R6, RZ, P0 ;  /* 0x000000ff06067207 */ /* 0x000fe20000000000 */
[----:B------:R-:W-:Y:S01]  /*b2b0*/  UMOV UR25, UR33 ;  /* 0x0000002100197c82 */ /* 0x000fe20008000000 */
[----:B------:R-:W-:Y:S01]  /*b2c0*/  UMOV UR28, UR36 ;  /* 0x00000024001c7c82 */ /* 0x000fe20008000000 */
[----:B------:R-:W-:Y:S01]  /*b2d0*/  UMOV UR27, UR35 ;  /* 0x00000023001b7c82 */ /* 0x000fe20008000000 */
[----:B------:R-:W-:Y:S01]  /*b2e0*/  UMOV UR17, UR33 ;  /* 0x0000002100117c82 */ /* 0x000fe20008000000 */
[----:B------:R-:W-:Y:S01]  /*b2f0*/  UMOV UR18, UR34 ;  /* 0x0000002200127c82 */ /* 0x000fe20008000000 */
[----:B------:R-:W-:Y:S01]  /*b300*/  UMOV UR20, UR36 ;  /* 0x0000002400147c82 */ /* 0x000fe20008000000 */
[----:B------:R0:W-:Y:S01]  /*b310*/  UTMALDG.3D.MULTICAST [UR32], [UR14], UR31, desc[UR22] ;  /* 0x000016200e0073b4 */ /* 0x0001e2000801181f */
[----:B------:R-:W-:Y:S01]  /*b320*/  UMOV UR9, UR33 ;  /* 0x0000002100097c82 */ /* 0x000fe20008000000 */
[----:B------:R-:W-:Y:S01]  /*b330*/  UMOV UR11, UR19 ;  /* 0x00000013000b7c82 */ /* 0x000fe20008000000 */
[----:B------:R-:W-:Y:S01]  /*b340*/  UMOV UR12, UR36 ;  /* 0x00000024000c7c82 */ /* 0x000fe20008000000 */
[----:B------:R-:W-:Y:S01]  /*b350*/  UMOV UR10, UR26 ;  /* 0x0000001a000a7c82 */ /* 0x000fe20008000000 */
[----:B------:R-:W-:Y:S01]  /*b360*/  LOP3.LUT R5, R5, R12, RZ, 0x3c, !PT ;  /* 0x0000000c05057212 */ /* 0x000fe200078e3cff */
[----:B------:R0:W-:Y:S01]  /*b370*/  UTMALDG.3D.MULTICAST [UR24], [UR14], UR31, desc[UR22] ;  /* 0x000016180e0073b4 */ /* 0x0001e2000801181f */
[----:B------:R0:W-:Y:S01]  /*b380*/  UTMALDG.3D.MULTICAST [UR16], [UR42], UR44, desc[UR22] ;  /* 0x000016102a0073b4 */ /* 0x0001e2000801182c */
[----:B------:R0:W-:Y:S02]  /*b390*/  UTMALDG.3D.MULTICAST [UR8], [UR42], UR44, desc[UR22] ;  /* 0x000016082a0073b4 */ /* 0x0001e4000801182c */
[----:B0-----:R-:W-:Y:S05]  /*b3a0*/  @P1 BRA `(.L_x_300) ;  /* 0xfffffffc00081947 */ /* 0x001fea000383ffff */
.L_x_297:
[----:B------:R-:W-:Y:S05]  /*b3b0*/  BSYNC B1 ;  /* 0x0000000000017941 */ /* 0x000fea0003800000 */
.L_x_296:
[----:B------:R-:W-:Y:S01]  /*b3c0*/  LOP3.LUT P1, RZ, R3, 0xff, RZ, 0xc0, !PT ;  /* 0x000000ff03ff7812 */ /* 0x000fe2000782c0ff */
[----:B------:R-:W-:Y:S01]  /*b3d0*/  IMAD.IADD R9, R8, 0x1, R9 ;  /* 0x0000000108097824 */ /* 0x000fe200078e0209 */
[----:B------:R-:W-:Y:S01]  /*b3e0*/  IADD3 R16, P2, R16, UR38, RZ ;  /* 0x0000002610107c10 */ /* 0x000fe2000ff5e0ff */
[----:B------:R-:W-:Y:S01]  /*b3f0*/  ULDC.64 UR8, c[0x0][0x650] ;  /* 0x0001940000087ab9 */ /* 0x000fe20000000a00 */
[----:B------:R-:W-:Y:S01]  /*b400*/  BSSY B1, `(.L_x_301) ;  /* 0x000006b000017945 */ /* 0x000fe20003800000 */
[----:B------:R-:W-:Y:S01]  /*b410*/  IMAD.MOV.U32 R12, RZ, RZ, -0x1 ;  /* 0xffffffffff0c7424 */ /* 0x000fe200078e00ff */
[----:B------:R-:W-:Y:S01]  /*b420*/  SHF.R.U32.HI R3, RZ, 0x1, R9 ;  /* 0x00000001ff037819 */ /* 0x000fe20000011609 */
[----:B------:R-:W-:Y:S01]  /*b430*/  IMAD.MOV.U32 R6, RZ, RZ, -0x1 ;  /* 0xffffffffff067424 */ /* 0x000fe200078e00ff */
[----:B------:R-:W-:Y:S01]  /*b440*/  ISETP.GT.U32.AND P0, PT, R9, 0x1, PT ;  /* 0x000000010900780c */ /* 0x000fe20003f04070 */
[----:B------:R-:W-:Y:S01]  /*b450*/  IMAD.MOV.U32 R13, RZ, RZ, -0x1 ;  /* 0xffffffffff0d7424 */ /* 0x000fe200078e00ff */
[----:B------:R-:W-:-:S02]  /*b460*/  LOP3.LUT R3, R3, 0x1, RZ, 0xc0, !PT ;  /* 0x0000000103037812 */ /* 0x000fc400078ec0ff */
[----:B------:R-:W-:Y:S01]  /*b470*/  ISETP.LT.U32.AND P0, PT, R8, 0x2, P0 ;  /* 0x000000020800780c */ /* 0x000fe20000701070 */
[----:B------:R-:W0:Y:S01]  /*b480*/  @P1 S2R R5, SR_CgaCtaId ;  /* 0x0000000000051919 */ /* 0x000e220000008800 */
[----:B------:R-:W-:Y:S02]  /*b490*/  @P1 MOV R4, 0x400 ;  /* 0x0000040000041802 */ /* 0x000fe40000000f00 */
[----:B------:R-:W-:Y:S02]  /*b4a0*/  IADD3.X R17, R17, UR29, RZ, P2, !PT ;  /* 0x0000001d11117c10 */ /* 0x000fe400097fe4ff */
[----:B------:R-:W-:Y:S02]  /*b4b0*/  ISETP.GE.U32.AND P2, PT, R16, UR8, PT ;  /* 0x0000000810007c0c */ /* 0x000fe4000bf46070 */
[----:B------:R-:W-:Y:S02]  /*b4c0*/  LOP3.LUT R9, R9, 0x1, RZ, 0xc0, !PT ;  /* 0x0000000109097812 */ /* 0x000fe400078ec0ff */
[----:B0-----:R-:W-:-:S04]  /*b4d0*/  @P1 LEA R4, R5, R4, 0x18 ;  /* 0x0000000405041211 */ /* 0x001fc800078ec0ff */
[----:B------:R0:W-:Y:S01]  /*b4e0*/  @P1 SYNCS.ARRIVE.TRANS64.A1T0 RZ, [R4+URZ+0x38], RZ ;  /* 0x000038ff04ff19a7 */ /* 0x0001e2000810003f */
[----:B------:R-:W-:Y:S02]  /*b4f0*/  ISETP.NE.U32.AND P1, PT, R3, 0x1, PT ;  /* 0x000000010300780c */ /* 0x000fe40003f25070 */
[----:B------:R-:W-:Y:S02]  /*b500*/  SEL R3, RZ, 0x1, !P0 ;  /* 0x00000001ff037807 */ /* 0x000fe40004000000 */
[----:B------:R-:W-:Y:S02]  /*b510*/  ISETP.GE.U32.AND.EX P0, PT, R17, UR9, PT, P2 ;  /* 0x0000000911007c0c */ /* 0x000fe4000bf06120 */
[----:B------:R-:W-:-:S04]  /*b520*/  ISETP.GT.U32.AND P1, PT, R8, 0x1, !P1 ;  /* 0x000000010800780c */ /* 0x000fc80004f24070 */
[----:B0-----:R-:W-:-:S04]  /*b530*/  SEL R4, RZ, 0x1, !P1 ;  /* 0x00000001ff047807 */ /* 0x001fc80004800000 */
[--C-:B------:R-:W-:Y:S02]  /*b540*/  LOP3.LUT R10, R4, R10, R3.reuse, 0x96, !PT ;  /* 0x0000000a040a7212 */ /* 0x100fe400078e9603 */
[----:B------:R-:W-:Y:S02]  /*b550*/  PRMT R4, RZ, 0x7610, R4 ;  /* 0x00007610ff047816 */ /* 0x000fe40000000004 */
[----:B------:R-:W-:Y:S01]  /*b560*/  PRMT R3, RZ, 0x7610, R3 ;  /* 0x00007610ff037816 */ /* 0x000fe20000000003 */
[----:B------:R-:W-:Y:S06]  /*b570*/  @P0 BRA `(.L_x_302) ;  /* 0x00000004004c0947 */ /* 0x000fec0003800000 */
[----:B------:R-:W0:Y:S01]  /*b580*/  S2R R14, SR_CTAID.X ;  /* 0x00000000000e7919 */ /* 0x000e220000002500 */
[----:B------:R-:W-:Y:S01]  /*b590*/  ULDC.64 UR8, c[0x0][0x628] ;  /* 0x00018a0000087ab9 */ /* 0x000fe20000000a00 */
[----:B------:R-:W1:Y:S01]  /*b5a0*/  LDC R15, c[0x0][0x144] ;  /* 0x00005100ff0f7b82 */ /* 0x000e620000000800 */
[----:B------:R-:W-:Y:S01]  /*b5b0*/  ISETP.NE.U32.AND P0, PT, RZ, UR8, PT ;  /* 0x00000008ff007c0c */ /* 0x000fe2000bf05070 */
[----:B------:R-:W2:Y:S01]  /*b5c0*/  S2R R12, SR_CTAID.Y ;  /* 0x00000000000c7919 */ /* 0x000ea20000002600 */
[----:B------:R-:W-:Y:S01]  /*b5d0*/  ULDC UR10, c[0x0][0x150] ;  /* 0x00005400000a7ab9 */ /* 0x000fe20000000800 */
[----:B------:R-:W-:Y:S01]  /*b5e0*/  ULDC UR11, c[0x0][0x630] ;  /* 0x00018c00000b7ab9 */ /* 0x000fe20000000800 */
[----:B------:R-:W-:Y:S01]  /*b5f0*/  ISETP.NE.AND.EX P0, PT, RZ, UR9, PT, P0 ;  /* 0x00000009ff007c0c */ /* 0x000fe2000bf05300 */
[----:B------:R-:W-:Y:S01]  /*b600*/  IMAD.MOV.U32 R4, RZ, RZ, R16 ;  /* 0x000000ffff047224 */ /* 0x000fe200078e0010 */
[----:B0-----:R-:W-:-:S05]  /*b610*/  I2FP.F32.U32 R5, R14 ;  /* 0x0000000e00057245 */ /* 0x001fca0000201000 */
[----:B------:R-:W-:Y:S01]  /*b620*/  FMUL R20, R5, UR10 ;  /* 0x0000000a05147c20 */ /* 0x000fe20008400000 */
[----:B------:R-:W-:-:S05]  /*b630*/  IMAD.MOV.U32 R5, RZ, RZ, R17 ;  /* 0x000000ffff057224 */ /* 0x000fca00078e0011 */
[----:B--2---:R-:W-:Y:S05]  /*b640*/  @!P0 BRA `(.L_x_303) ;  /* 0x0000000000288947 */ /* 0x004fea0003800000 */
[----:B------:R-:W-:Y:S02]  /*b650*/  ULDC UR10, c[0x0][0x634] ;  /* 0x00018d00000a7ab9 */ /* 0x000fe40000000800 */
[----:B------:R-:W-:-:S05]  /*b660*/  IADD3 R5, P0, R16, UR10, RZ ;  /* 0x0000000a10057c10 */ /* 0x000fca000ff1e0ff */
[----:B------:R-:W-:-:S04]  /*b670*/  IMAD.X R13, RZ, RZ, R17, P0 ;  /* 0x000000ffff0d7224 */ /* 0x000fc800000e0611 */
[----:B------:R-:W-:-:S04]  /*b680*/  IMAD.WIDE.U32 R6, R13, UR8, RZ ;  /* 0x000000080d067c25 */ /* 0x000fc8000f8e00ff */
[----:B------:R-:W-:-:S04]  /*b690*/  IMAD.WIDE.U32 R6, P0, R5, UR9, R6 ;  /* 0x0000000905067c25 */ /* 0x000fc8000f800006 */
[----:B------:R-:W-:-:S04]  /*b6a0*/  IMAD.WIDE.U32 R4, R5, UR8, RZ ;  /* 0x0000000805047c25 */ /* 0x000fc8000f8e00ff */
[----:B------:R-:W-:Y:S01]  /*b6b0*/  IMAD.MOV.U32 R4, RZ, RZ, R7 ;  /* 0x000000ffff047224 */ /* 0x000fe200078e0007 */
[----:B------:R-:W-:Y:S01]  /*b6c0*/  IADD3 RZ, P1, R5, R6, RZ ;  /* 0x0000000605ff7210 */ /* 0x000fe20007f3e0ff */
[----:B------:R-:W-:-:S04]  /*b6d0*/  IMAD.X R5, RZ, RZ, RZ, P0 ;  /* 0x000000ffff057224 */ /* 0x000fc800000e06ff */
[----:B------:R-:W-:-:S08]  /*b6e0*/  IMAD.WIDE.U32.X R4, R13, UR9, R4, P1 ;  /* 0x000000090d047c25 */ /* 0x000fd000088e0404 */
.L_x_303:
[--C-:B------:R-:W-:Y:S01]  /*b6f0*/  SHF.R.U64 R13, R4, UR11, R5.reuse ;  /* 0x0000000b040d7c19 */ /* 0x100fe20008001205 */
[----:B------:R-:W0:Y:S01]  /*b700*/  F2I.U32.TRUNC.NTZ R20, R20 ;  /* 0x0000001400147305 */ /* 0x000e22000020f000 */
[----:B------:R-:W-:Y:S01]  /*b710*/  SHF.R.U32.HI R4, RZ, UR11, R5 ;  /* 0x0000000bff047c19 */ /* 0x000fe20008011605 */
[----:B------:R-:W-:Y:S01]  /*b720*/  ULDC.64 UR8, c[0x0][0x620] ;  /* 0x0001880000087ab9 */ /* 0x000fe20000000a00 */
[----:B------:R-:W-:Y:S01]  /*b730*/  IADD3 R7, P0, RZ, -R13, RZ ;  /* 0x8000000dff077210 */ /* 0x000fe20007f1e0ff */
[----:B------:R-:W-:Y:S01]  /*b740*/  ULDC.64 UR10, c[0x0][0x640] ;  /* 0x00019000000a7ab9 */ /* 0x000fe20000000a00 */
[----:B------:R-:W2:Y:S03]  /*b750*/  LDC R21, c[0x0][0x148] ;  /* 0x00005200ff157b82 */ /* 0x000ea60000000800 */
[----:B------:R-:W-:Y:S01]  /*b760*/  IMAD.X R4, RZ, RZ, ~R4, P0 ;  /* 0x000000ffff047224 */ /* 0x000fe200000e0e04 */
[----:B------:R-:W-:-:S03]  /*b770*/  ISETP.NE.U32.AND P0, PT, RZ, UR10, PT ;  /* 0x0000000aff007c0c */ /* 0x000fc6000bf05070 */
[----:B------:R-:W-:Y:S01]  /*b780*/  IMAD R6, R4, UR8, RZ ;  /* 0x0000000804067c24 */ /* 0x000fe2000f8e02ff */
[----:B------:R-:W-:Y:S01]  /*b790*/  ISETP.NE.AND.EX P0, PT, RZ, UR11, PT, P0 ;  /* 0x0000000bff007c0c */ /* 0x000fe2000bf05300 */
[----:B------:R-:W-:Y:S01]  /*b7a0*/  IMAD.WIDE.U32 R4, R7, UR8, R16 ;  /* 0x0000000807047c25 */ /* 0x000fe2000f8e0010 */
[----:B------:R-:W-:-:S03]  /*b7b0*/  ULDC UR8, c[0x0][0x618] ;  /* 0x0001860000087ab9 */ /* 0x000fc60000000800 */
[----:B------:R-:W-:Y:S01]  /*b7c0*/  IMAD R7, R7, UR9, R6 ;  /* 0x0000000907077c24 */ /* 0x000fe2000f8e0206 */
[----:B------:R-:W-:Y:S01]  /*b7d0*/  ULDC UR9, c[0x0][0x154] ;  /* 0x0000550000097ab9 */ /* 0x000fe20000000800 */
[----:B0-----:R-:W-:Y:S02]  /*b7e0*/  IMAD.MOV R6, RZ, RZ, -R20 ;  /* 0x000000ffff067224 */ /* 0x001fe400078e0a14 */
[----:B------:R-:W-:Y:S02]  /*b7f0*/  IMAD.IADD R5, R5, 0x1, R7 ;  /* 0x0000000105057824 */ /* 0x000fe400078e0207 */
[----:B-1----:R-:W-:Y:S01]  /*b800*/  IMAD R14, R15, R6, R14 ;  /* 0x000000060f0e7224 */ /* 0x002fe200078e020e */
[----:B------:R-:W-:Y:S02]  /*b810*/  I2FP.F32.U32 R6, R12 ;  /* 0x0000000c00067245 */ /* 0x000fe40000201000 */
[--C-:B------:R-:W-:Y:S02]  /*b820*/  SHF.R.U64 R15, R4, UR8, R5.reuse ;  /* 0x00000008040f7c19 */ /* 0x100fe40008001205 */
[----:B------:R-:W-:Y:S01]  /*b830*/  SHF.R.U32.HI R4, RZ, UR8, R5 ;  /* 0x00000008ff047c19 */ /* 0x000fe20008011605 */
[----:B------:R-:W-:Y:S01]  /*b840*/  FMUL R6, R6, UR9 ;  /* 0x0000000906067c20 */ /* 0x000fe20008400000 */
[----:B------:R-:W-:-:S02]  /*b850*/  ULDC UR8, c[0x0][0x608] ;  /* 0x0001820000087ab9 */ /* 0x000fc40000000800 */
[--C-:B------:R-:W-:Y:S01]  /*b860*/  SHF.R.U64 R22, R15, UR8, R4.reuse ;  /* 0x000000080f167c19 */ /* 0x100fe20008001204 */
[----:B------:R0:W1:Y:S01]  /*b870*/  F2I.U32.TRUNC.NTZ R24, R6 ;  /* 0x0000000600187305 */ /* 0x000062000020f000 */
[----:B------:R-:W-:Y:S01]  /*b880*/  SHF.R.U32.HI R5, RZ, UR8, R4 ;  /* 0x00000008ff057c19 */ /* 0x000fe20008011604 */
[----:B------:R-:W-:-:S03]  /*b890*/  ULDC UR8, c[0x0][0x658] ;  /* 0x0001960000087ab9 */ /* 0x000fc60000000800 */
[--C-:B------:R-:W-:Y:S02]  /*b8a0*/  SHF.R.U64 R20, R22, UR8, R5.reuse ;  /* 0x0000000816147c19 */ /* 0x100fe40008001205 */
[----:B------:R-:W-:-:S03]  /*b8b0*/  SHF.R.U32.HI R23, RZ, UR8, R5 ;  /* 0x00000008ff177c19 */ /* 0x000fc60008011605 */
[----:B------:R-:W-:Y:S02]  /*b8c0*/  IMAD.MOV.U32 R4, RZ, RZ, R20 ;  /* 0x000000ffff047224 */ /* 0x000fe400078e0014 */
[----:B------:R-:W-:Y:S01]  /*b8d0*/  IMAD.MOV.U32 R5, RZ, RZ, R23 ;  /* 0x000000ffff057224 */ /* 0x000fe200078e0017 */
[----:B0-----:R-:W-:Y:S06]  /*b8e0*/  @!P0 BRA `(.L_x_304) ;  /* 0x0000000000288947 */ /* 0x001fec0003800000 */
        /* <DEDUP_REMOVED lines=10> */
.L_x_304:
[----:B------:R-:W-:Y:S01]  /*b990*/  ISETP.NE.AND P0, PT, R2, 0x1, PT ;  /* 0x000000010200780c */ /* 0x000fe20003f05270 */
[----:B------:R-:W-:Y:S01]  /*b9a0*/  ULDC UR8, c[0x0][0x648] ;  /* 0x0001920000087ab9 */ /* 0x000fe20000000800 */
[----:B------:R-:W-:Y:S01]  /*b9b0*/  LOP3.LUT R22, R22, UR13, RZ, 0xc0, !PT ;  /* 0x0000000d16167c12 */ /* 0x000fe2000f8ec0ff */
[----:B-1----:R-:W-:Y:S01]  /*b9c0*/  IMAD.MOV R24, RZ, RZ, -R24 ;  /* 0x000000ffff187224 */ /* 0x002fe200078e0a18 */
[----:B------:R-:W-:Y:S01]  /*b9d0*/  SHF.R.U64 R5, R4, UR8, R5 ;  /* 0x0000000804057c19 */ /* 0x000fe20008001205 */
[----:B------:R-:W-:Y:S01]  /*b9e0*/  ULDC UR8, c[0x0][0x638] ;  /* 0x00018e0000087ab9 */ /* 0x000fe20000000800 */
[----:B------:R-:W-:Y:S01]  /*b9f0*/  LOP3.LUT R15, R15, UR4, RZ, 0xc0, !PT ;  /* 0x000000040f0f7c12 */ /* 0x000fe2000f8ec0ff */
[----:B------:R-:W-:Y:S01]  /*ba00*/  ULDC UR9, c[0x0][0x610] ;  /* 0x0001840000097ab9 */ /* 0x000fe20000000800 */
[----:B------:R-:W-:Y:S02]  /*ba10*/  IMAD.MOV.U32 R4, RZ, RZ, 0x1 ;  /* 0x00000001ff047424 */ /* 0x000fe400078e00ff */
[----:B------:R-:W-:-:S02]  /*ba20*/  IMAD.MOV R7, RZ, RZ, -R5 ;  /* 0x000000ffff077224 */ /* 0x000fc400078e0a05 */
[----:B------:R-:W-:Y:S02]  /*ba30*/  IMAD R5, R5, UR5, R22 ;  /* 0x0000000505057c24 */ /* 0x000fe4000f8e0216 */
[----:B--2---:R-:W-:Y:S02]  /*ba40*/  @P0 IMAD R14, R21, R24, R12 ;  /* 0x00000018150e0224 */ /* 0x004fe400078e020c */
[----:B------:R-:W-:Y:S01]  /*ba50*/  IMAD R20, R7, UR8, R20 ;  /* 0x0000000807147c24 */ /* 0x000fe2000f8e0214 */
[----:B------:R-:W-:Y:S01]  /*ba60*/  ULDC UR8, c[0x0][0x600] ;  /* 0x0001800000087ab9 */ /* 0x000fe20000000800 */
[----:B------:R-:W-:Y:S02]  /*ba70*/  IMAD R14, R5, UR9, R14 ;  /* 0x00000009050e7c24 */ /* 0x000fe4000f8e020e */
[----:B------:R-:W-:-:S05]  /*ba80*/  IMAD R5, R20, UR8, R15 ;  /* 0x0000000814057c24 */ /* 0x000fca000f8e020f */
[----:B------:R-:W-:Y:S02]  /*ba90*/  SEL R6, R5, R14, !P0 ;  /* 0x0000000e05067207 */ /* 0x000fe40004000000 */
[----:B------:R-:W-:-:S07]  /*baa0*/  SEL R12, R14, R5, !P0 ;  /* 0x000000050e0c7207 */ /* 0x000fce0004000000 */
.L_x_302:
[----:B------:R-:W-:Y:S05]  /*bab0*/  BSYNC B1 ;  /* 0x0000000000017941 */ /* 0x000fea0003800000 */
.L_x_301:
[----:B------:R-:W-:-:S13]  /*bac0*/  LOP3.LUT P0, RZ, R4, 0xff, RZ, 0xc0, !PT ;  /* 0x000000ff04ff7812 */ /* 0x000fda000780c0ff */
[----:B------:R-:W-:Y:S05]  /*bad0*/  @P0 BRA `(.L_x_305) ;  /* 0xfffffff400040947 */ /* 0x000fea000383ffff */
[----:B------:R-:W-:Y:S05]  /*bae0*/  BSYNC B0 ;  /* 0x0000000000007941 */ /* 0x000fea0003800000 */
.L_x_294:
[----:B------:R-:W-:-:S03]  /*baf0*/  UMOV UR8, 0xffffffff ;  /* 0xffffffff00087882 */ /* 0x000fc60000000000 */
[----:B------:R-:W-:Y:S05]  /*bb00*/  BRA.DIV UR8, `(.L_x_306) ;  /* 0x0000000208cc7947 */ /* 0x000fea000b800000 */
[----:B------:R-:W-:-:S13]  /*bb10*/  ELECT P6, URZ, PT ;  /* 0x00000000003f782f */ /* 0x000fda00038c0000 */
.L_x_318:
[----:B------:R-:W-:Y:S04]  /*bb20*/  BSSY B0, `(.L_x_307) ;  /* 0x0000019000007945 */ /* 0x000fe80003800000 */
[----:B------:R-:W-:Y:S05]  /*bb30*/  @!P6 BRA `(.L_x_308) ;  /* 0x00000000005ce947 */ /* 0x000fea0003800000 */
[----:B------:R-:W-:-:S04]  /*bb40*/  LOP3.LUT R19, R19, 0x2, RZ, 0xfc, !PT ;  /* 0x0000000213137812 */ /* 0x000fc800078efcff */
[----:B------:R-:W-:-:S13]  /*bb50*/  ISETP.NE.AND P0, PT, R19, 0x3, PT ;  /* 0x000000031300780c */ /* 0x000fda0003f05270 */
[----:B------:R-:W-:Y:S05]  /*bb60*/  @!P0 BRA `(.L_x_309) ;  /* 0x0000000000048947 */ /* 0x000fea0003800000 */
[----:B------:R-:W-:Y:S01]  /*bb70*/  BPT.TRAP 0x1 ;  /* 0x000000040000795c */ /* 0x000fe20000300000 */
.L_x_309:
[----:B------:R-:W0:Y:S01]  /*bb80*/  S2R R3, SR_CgaCtaId ;  /* 0x0000000000037919 */ /* 0x000e220000008800 */
[----:B------:R-:W-:Y:S02]  /*bb90*/  MOV R0, 0x400 ;  /* 0x0000040000007802 */ /* 0x000fe40000000f00 */
[----:B------:R-:W-:Y:S02]  /*bba0*/  SHF.L.U32 R2, R10, 0x1f, RZ ;  /* 0x0000001f0a027819 */ /* 0x000fe400000006ff */
[----:B0-----:R-:W-:-:S05]  /*bbb0*/  LEA R0, R3, R0, 0x18 ;  /* 0x0000000003007211 */ /* 0x001fca00078ec0ff */
[----:B------:R-:W-:-:S04]  /*bbc0*/  VIADD R0, R0, 0x10 ;  /* 0x0000001000007836 */ /* 0x000fc80000000000 */
[C---:B------:R-:W-:Y:S02]  /*bbd0*/  IMAD R5, R9.reuse, 0x8, R0 ;  /* 0x0000000809057824 */ /* 0x040fe400078e0200 */
[----:B------:R-:W-:Y:S02]  /*bbe0*/  VIADD R9, R9, 0x1 ;  /* 0x0000000109097836 */ /* 0x000fe40000000000 */
[----:B------:R-:W0:Y:S03]  /*bbf0*/  SYNCS.PHASECHK.TRANS64.TRYWAIT P0, [R5+URZ], R2 ;  /* 0x00000002050075a7 */ /* 0x000e26000800017f */
[----:B------:R-:W-:-:S04]  /*bc00*/  ISETP.NE.AND P1, PT, R9, 0x2, PT ;  /* 0x000000020900780c */ /* 0x000fc80003f25270 */
[----:B------:R-:W-:Y:S02]  /*bc10*/  SEL R3, RZ, 0x1, P1 ;  /* 0x00000001ff037807 */ /* 0x000fe40000800000 */
[----:B------:R-:W-:Y:S02]  /*bc20*/  SEL R9, R9, RZ, P1 ;  /* 0x000000ff09097207 */ /* 0x000fe40000800000 */
[----:B------:R-:W-:Y:S01]  /*bc30*/  LOP3.LUT R3, R10, R3, RZ, 0x3c, !PT ;  /* 0x000000030a037212 */ /* 0x000fe200078e3cff */
[----:B0-----:R-:W-:Y:S06]  /*bc40*/  @!P0 BRA `(.L_x_310) ;  /* 0x00000000009c8947 */ /* 0x001fec0003800000 */
.L_x_319:
[----:B------:R-:W-:Y:S01]  /*bc50*/  IMAD R9, R9, 0x8, R0 ;  /* 0x0000000809097824 */ /* 0x000fe200078e0200 */
[----:B------:R-:W-:-:S07]  /*bc60*/  SHF.L.U32 R0, R3, 0x1f, RZ ;  /* 0x0000001f03007819 */ /* 0x000fce00000006ff */
.L_x_311:
[----:B-1----:R1:W2:Y:S02]  /*bc70*/  SYNCS.PHASECHK.TRANS64.TRYWAIT P0, [R9+URZ], R0 ;  /* 0x00000000090075a7 */ /* 0x0022a4000800017f */
[----:B--2---:R-:W-:Y:S05]  /*bc80*/  @!P0 NANOSLEEP.SYNCS 0x989680 ;  /* 0x009896800000895d */ /* 0x004fea0003900000 */
[----:B------:R-:W2:Y:S02]  /*bc90*/  @!P0 SYNCS.PHASECHK.TRANS64 P0, [R9+URZ], R0 ;  /* 0x00000000090085a7 */ /* 0x000ea4000800007f */
[----:B--2---:R-:W-:Y:S05]  /*bca0*/  @!P0 BRA `(.L_x_311) ;  /* 0xfffffffc00f08947 */ /* 0x004fea000383ffff */
.L_x_308:
[----:B------:R-:W-:Y:S05]  /*bcb0*/  BSYNC B0 ;  /* 0x0000000000007941 */ /* 0x000fea0003800000 */
.L_x_307:
[----:B------:R-:W-:Y:S05]  /*bcc0*/  EXIT ;  /* 0x000000000000794d */ /* 0x000fea0003800000 */
.L_x_21:
[----:B---3--:R3:W4:Y:S02]  /*bcd0*/  SYNCS.PHASECHK.TRANS64.TRYWAIT P1, [R3+URZ], R0 ;  /* 0x00000000030075a7 */ /* 0x008724000802017f */
[----:B----4-:R-:W-:Y:S05]  /*bce0*/  @!P1 NANOSLEEP.SYNCS 0x989680 ;  /* 0x009896800000995d */ /* 0x010fea0003900000 */
[----:B------:R-:W4:Y:S02]  /*bcf0*/  @!P1 SYNCS.PHASECHK.TRANS64 P1, [R3+URZ], R0 ;  /* 0x00000000030095a7 */ /* 0x000f24000802007f */
[----:B----4-:R-:W-:Y:S05]  /*bd00*/  @!P1 BRA `(.L_x_21) ;  /* 0xfffffffc00f09947 */ /* 0x010fea000383ffff */
[----:B------:R-:W-:Y:S05]  /*bd10*/  BRA `(.L_x_20) ;  /* 0xffffff5400f07947 */ /* 0x000fea000383ffff */
.L_x_26:
[----:B-1----:R1:W2:Y:S02]  /*bd20*/  SYNCS.PHASECHK.TRANS64.TRYWAIT P1, [R5+URZ], R4 ;  /* 0x00000004050075a7 */ /* 0x0022a4000802017f */
[----:B--2---:R-:W-:Y:S05]  /*bd30*/  @!P1 NANOSLEEP.SYNCS 0x989680 ;  /* 0x009896800000995d */ /* 0x004fea0003900000 */
[----:B------:R-:W2:Y:S02]  /*bd40*/  @!P1 SYNCS.PHASECHK.TRANS64 P1, [R5+URZ], R4 ;  /* 0x00000004050095a7 */ /* 0x000ea4000802007f */
[----:B--2---:R-:W-:Y:S05]  /*bd50*/  @!P1 BRA `(.L_x_26) ;  /* 0xfffffffc00f09947 */ /* 0x004fea000383ffff */
[----:B------:R-:W-:Y:S05]  /*bd60*/  BRA `(.L_x_25) ;  /* 0xffffff5c006c7947 */ /* 0x000fea000383ffff */
.L_x_295:
[----:B------:R-:W-:Y:S01]  /*bd70*/  BSSY B1, `(.L_x_312) ;  /* 0x0000006000017945 */ /* 0x000fe20003800000 */
[----:B------:R-:W-:-:S07]  /*bd80*/  IMAD.MOV.U32 R15, RZ, RZ, -0x1 ;  /* 0xffffffffff0f7424 */ /* 0x000fce00078e00ff */
[----:B------:R-:W-:Y:S05]  /*bd90*/  WARPSYNC.COLLECTIVE R15, `(.L_x_313) ;  /* 0x000000000f0c7348 */ /* 0x000fea0003c00000 */
[----:B------:R-:W-:Y:S02]  /*bda0*/  ELECT P6, UR62, PT ;  /* 0x00000000003e782f */ /* 0x000fe400038c0000 */
[----:B------:R-:W-:Y:S01]  /*bdb0*/  MOV R14, UR62 ;  /* 0x0000003e000e7c02 */ /* 0x000fe20008000f00 */
[----:B------:R-:W-:Y:S10]  /*bdc0*/  ENDCOLLECTIVE ;  /* 0x000000000000791b */ /* 0x000ff40003800000 */
.L_x_313:
[----:B------:R-:W-:Y:S05]  /*bdd0*/  BSYNC B1 ;  /* 0x0000000000017941 */ /* 0x000fea0003800000 */
.L_x_312:
[----:B------:R-:W-:Y:S05]  /*bde0*/  BRA `(.L_x_314) ;  /* 0xfffffff0004c7947 */ /* 0x000fea000383ffff */
.L_x_298:
[----:B-1----:R1:W2:Y:S02]  /*bdf0*/  SYNCS.PHASECHK.TRANS64.TRYWAIT P0, [R20+URZ+0x10], R7 ;  /* 0x00001007140075a7 */ /* 0x0022a4000800017f */
[----:B--2---:R-:W-:Y:S05]  /*be00*/  @!P0 NANOSLEEP.SYNCS 0x989680 ;  /* 0x009896800000895d */ /* 0x004fea0003900000 */
[----:B------:R-:W2:Y:S02]  /*be10*/  @!P0 SYNCS.PHASECHK.TRANS64 P0, [R20+URZ+0x10], R7 ;  /* 0x00001007140085a7 */ /* 0x000ea4000800007f */
[----:B--2---:R-:W-:Y:S05]  /*be20*/  @!P0 BRA `(.L_x_298) ;  /* 0xfffffffc00f08947 */ /* 0x004fea000383ffff */
[----:B------:R-:W-:Y:S05]  /*be30*/  BRA `(.L_x_315) ;  /* 0xfffffff000887947 */ /* 0x000fea000383ffff */
.L_x_306:
[----:B------:R-:W-:Y:S01]  /*be40*/  BSSY B0, `(.L_x_316) ;  /* 0x0000006000007945 */ /* 0x000fe20003800000 */
[----:B------:R-:W-:-:S07]  /*be50*/  IMAD.MOV.U32 R15, RZ, RZ, -0x1 ;  /* 0xffffffffff0f7424 */ /* 0x000fce00078e00ff */
[----:B------:R-:W-:Y:S05]  /*be60*/  WARPSYNC.COLLECTIVE R15, `(.L_x_317) ;  /* 0x000000000f0c7348 */ /* 0x000fea0003c00000 */
[----:B------:R-:W-:Y:S02]  /*be70*/  ELECT P6, UR62, PT ;  /* 0x00000000003e782f */ /* 0x000fe400038c0000 */
[----:B------:R-:W-:Y:S01]  /*be80*/  MOV R14, UR62 ;  /* 0x0000003e000e7c02 */ /* 0x000fe20008000f00 */
[----:B------:R-:W-:Y:S10]  /*be90*/  ENDCOLLECTIVE ;  /* 0x000000000000791b */ /* 0x000ff40003800000 */
.L_x_317:
[----:B------:R-:W-:Y:S05]  /*bea0*/  BSYNC B0 ;  /* 0x0000000000007941 */ /* 0x000fea0003800000 */
.L_x_316:
[----:B------:R-:W-:Y:S05]  /*beb0*/  BRA `(.L_x_318) ;  /* 0xfffffffc00187947 */ /* 0x000fea000383ffff */
.L_x_310:
[----:B0-----:R0:W1:Y:S02]  /*bec0*/  SYNCS.PHASECHK.TRANS64.TRYWAIT P0, [R5+URZ], R2 ;  /* 0x00000002050075a7 */ /* 0x001064000800017f */
[----:B-1----:R-:W-:Y:S05]  /*bed0*/  @!P0 NANOSLEEP.SYNCS 0x989680 ;  /* 0x009896800000895d */ /* 0x002fea0003900000 */
[----:B------:R-:W1:Y:S02]  /*bee0*/  @!P0 SYNCS.PHASECHK.TRANS64 P0, [R5+URZ], R2 ;  /* 0x00000002050085a7 */ /* 0x000e64000800007f */
[----:B-1----:R-:W-:Y:S05]  /*bef0*/  @!P0 BRA `(.L_x_310) ;  /* 0xfffffffc00f08947 */ /* 0x002fea000383ffff */
[----:B------:R-:W-:Y:S05]  /*bf00*/  BRA `(.L_x_319) ;  /* 0xfffffffc00507947 */ /* 0x000fea000383ffff */
.L_x_320:
[----:B------:R-:W-:-:S00]  /*bf10*/  BRA `(.L_x_320) ;  /* 0xfffffffc00fc7947 */ /* 0x000fc0000383ffff */
[----:B------:R-:W-:-:S00]  /*bf20*/  NOP ;  /* 0x0000000000007918 */ /* 0x000fc00000000000 */
        /* <DEDUP_REMOVED lines=13> */
.L_x_321:


//--------------------- .nv.global.init           --------------------------
	.section	.nv.global.init,"aw",@progbits
.nv.global.init:
	.type		$str$22,@object
	.size		$str$22,($str$23 - $str$22)
$str$22:
        /*0000*/ 	.byte	0x6b, 0x5f, 0x74, 0x69, 0x6c, 0x65, 0x5f, 0x63, 0x6f, 0x75, 0x6e, 0x74, 0x20, 0x3e, 0x3d, 0x20
        /*0010*/ 	.byte	0x31, 0x00
	.type		$str$23,@object
	.size		$str$23,(__unnamed_1 - $str$23)
$str$23:
        /*0012*/ 	.byte	0x2f, 0x74, 0x6d, 0x70, 0x2f, 0x63, 0x75, 0x74, 0x6c, 0x61, 0x73, 0x73, 0x5f, 0x73, 0x77, 0x65
        /*0022*/ 	.byte	0x65, 0x70, 0x5f, 0x73, 0x72, 0x63, 0x2f, 0x69, 0x6e, 0x63, 0x6c, 0x75, 0x64, 0x65, 0x2f, 0x63
        /*0032*/ 	.byte	0x75, 0x74, 0x6c, 0x61, 0x73, 0x73, 0x2f, 0x67, 0x65, 0x6d, 0x6d, 0x2f, 0x63, 0x6f, 0x6c, 0x6c
        /*0042*/ 	.byte	0x65, 0x63, 0x74, 0x69, 0x76, 0x65, 0x2f, 0x73, 0x6d, 0x39, 0x30, 0x5f, 0x6d, 0x6d, 0x61, 0x5f
        /*0052*/ 	.byte	0x74, 0x6d, 0x61, 0x5f, 0x67, 0x6d, 0x6d, 0x61, 0x5f, 0x73, 0x73, 0x5f, 0x77, 0x61, 0x72, 0x70
        /*0062*/ 	.byte	0x73, 0x70, 0x65, 0x63, 0x69, 0x61, 0x6c, 0x69, 0x7a, 0x65, 0x64, 0x2e, 0x68, 0x70, 0x70, 0x00
	.type		__unnamed_1,@object
	.size		__unnamed_1,(.L_0 - __unnamed_1)
__unnamed_1:
        /*0072*/ 	.byte	0x76, 0x6f, 0x69, 0x64, 0x20, 0x63, 0x75, 0x74, 0x6c, 0x61, 0x73, 0x73, 0x3a, 0x3a, 0x67, 0x65
        /* <DEDUP_REMOVED lines=178> */
        /*0ba2*/ 	.byte	0x74, 0x79, 0x5d, 0x00
.L_0:


//--------------------- .nv.shared._ZN7cutlass13device_kernelINS_4gemm6kernel13GemmUniversalIN4cute5tupleIJiiiiEEENS1_10collective13CollectiveMmaINS1_34MainloopSm90TmaGmmaWarpSpecializedILi2ENS5_IJNS4_1CILi2EEESB_NSA_ILi1EEEEEENS1_35KernelTmaWarpSpecializedCooperativeEEENS5_IJNSA_ILi128EEENSA_ILi256EEENSA_ILi64EEEEEENS_10tfloat32_tENS5_IJlSC_lEEESK_SL_NS4_8TiledMMAINS4_8MMA_AtomIJNS4_4SM904GMMA30MMA_64x256x8_F32TF32TF32_SS_TNILNSP_7ScaleInE1ELSR_1EEEEEENS4_6LayoutINS5_IJSB_SC_SC_EEENS5_IJSC_NSA_ILi0EEESW_EEEEENS5_IJNS4_10UnderscoreESZ_SZ_EEEEENS4_23SM90_TMA_LOAD_MULTICASTENS4_14ComposedLayoutINS4_7SwizzleILi3ELi4ELi3EEENS4_18smem_ptr_flag_bitsILi32EEENSU_INS5_IJNSA_ILi8EEENSA_ILi32EEEEEENS5_IJS19_SC_EEEEEEEvNS4_8identityES12_S1D_vS1E_EENS_8epilogue10collective6detail29Sm90TmaWarpSpecializedAdapterINS1H_15DefaultEpilogueISK_SL_SL_NS1G_6thread17LinearCombinationISK_Li1EffLNS1L_9ScaleType4KindE0ELNS_15FloatRoundStyleE2ESK_EENS1_15EpilogueDefaultEEEEEvvEEEEvNT_6ParamsE --------------------------
	.section	.nv.shared._ZN7cutlass13device_kernelINS_4gemm6kernel13GemmUniversalIN4cute5tupleIJiiiiEEENS1_10collective13CollectiveMmaINS1_34MainloopSm90TmaGmmaWarpSpecializedILi2ENS5_IJNS4_1CILi2EEESB_NSA_ILi1EEEEEENS1_35KernelTmaWarpSpecializedCooperativeEEENS5_IJNSA_ILi128EEENSA_ILi256EEENSA_ILi64EEEEEENS_10tfloat32_tENS5_IJlSC_lEEESK_SL_NS4_8TiledMMAINS4_8MMA_AtomIJNS4_4SM904GMMA30MMA_64x256x8_F32TF32TF32_SS_TNILNSP_7ScaleInE1ELSR_1EEEEEENS4_6LayoutINS5_IJSB_SC_SC_EEENS5_IJSC_NSA_ILi0EEESW_EEEEENS5_IJNS4_10UnderscoreESZ_SZ_EEEEENS4_23SM90_TMA_LOAD_MULTICASTENS4_14ComposedLayoutINS4_7SwizzleILi3ELi4ELi3EEENS4_18smem_ptr_flag_bitsILi32EEENSU_INS5_IJNSA_ILi8EEENSA_ILi32EEEEEENS5_IJS19_SC_EEEEEEEvNS4_8identityES12_S1D_vS1E_EENS_8epilogue10collective6detail29Sm90TmaWarpSpecializedAdapterINS1H_15DefaultEpilogueISK_SL_SL_NS1G_6thread17LinearCombinationISK_Li1EffLNS1L_9ScaleType4KindE0ELNS_15FloatRoundStyleE2ESK_EENS1_15EpilogueDefaultEEEEEvvEEEEvNT_6ParamsE,"aw",@nobits
	.sectionflags	@""
	.align	16
	.zero		1024


//--------------------- .nv.shared.reserved.0     --------------------------
	.section	.nv.shared.reserved.0,"aw",@nobits
	.weak		__nv_reservedSMEM_offset_0_alias
	.size		__nv_reservedSMEM_offset_0_alias, 0, 0
	.other		__nv_reservedSMEM_offset_0_alias,@"STO_CUDA_RESERVED_SHARED STV_DEFAULT"
__nv_reservedSMEM_offset_0_alias:
	.zero		0


//--------------------- .nv.global                --------------------------
	.section	.nv.global,"aw",@nobits
.nv.global:
	.type		_ZN39_INTERNAL_117cb1c1_4_k_cu_cf21ba79_64764cute1_E,@object
	.size		_ZN39_INTERNAL_117cb1c1_4_k_cu_cf21ba79_64764cute1_E,(_ZN39_INTERNAL_117cb1c1_4_k_cu_cf21ba79_64764cuda3std3__45__cpo6cbeginE - _ZN39_INTERNAL_117cb1c1_4_k_cu_cf21ba79_64764cute1_E)
_ZN39_INTERNAL_117cb1c1_4_k_cu_cf21ba79_64764cute1_E:
	.zero		1
	.type		_ZN39_INTERNAL_117cb1c1_4_k_cu_cf21ba79_64764cuda3std3__45__cpo6cbeginE,@object
	.size		_ZN39_INTERNAL_117cb1c1_4_k_cu_cf21ba79_64764cuda3std3__45__cpo6cbeginE,(_ZN39_INTERNAL_117cb1c1_4_k_cu_cf21ba79_64764cuda3std3__48in_placeE - _ZN39_INTERNAL_117cb1c1_4_k_cu_cf21ba79_64764cuda3std3__45__cpo6cbeginE)
_ZN39_INTERNAL_117cb1c1_4_k_cu_cf21ba79_64764cuda3std3__45__cpo6cbeginE:
	.zero		1
	.type		_ZN39_INTERNAL_117cb1c1_4_k_cu_cf21ba79_64764cuda3std3__48in_placeE,@object
	.size		_ZN39_INTERNAL_117cb1c1_4_k_cu_cf21ba79_64764cuda3std3__48in_placeE,(_ZN39_INTERNAL_117cb1c1_4_k_cu_cf21ba79_64764cuda3std6ranges3__45__cpo9iter_moveE - _ZN39_INTERNAL_117cb1c1_4_k_cu_cf21ba79_64764cuda3std3__48in_placeE)
_ZN39_INTERNAL_117cb1c1_4_k_cu_cf21ba79_64764cuda3std3__48in_placeE:
	.zero		1
	.type		_ZN39_INTERNAL_117cb1c1_4_k_cu_cf21ba79_64764cuda3std6ranges3__45__cpo9iter_moveE,@object
	.size		_ZN39_INTERNAL_117cb1c1_4_k_cu_cf21ba79_64764cuda3std6ranges3__45__cpo9iter_moveE,(_ZN39_INTERNAL_117cb1c1_4_k_cu_cf21ba79_64764cuda3std3__45__cpo5beginE - _ZN39_INTERNAL_117cb1c1_4_k_cu_cf21ba79_64764cuda3std6ranges3__45__cpo9iter_moveE)
_ZN39_INTERNAL_117cb1c1_4_k_cu_cf21ba79_64764cuda3std6ranges3__45__cpo9iter_moveE:
	.zero		1
	.type		_ZN39_INTERNAL_117cb1c1_4_k_cu_cf21ba79_64764cuda3std3__45__cpo5beginE,@object
	.size		_ZN39_INTERNAL_117cb1c1_4_k_cu_cf21ba79_64764cuda3std3__45__cpo5beginE,(_ZN39_INTERNAL_117cb1c1_4_k_cu_cf21ba79_64764cuda3std3__441_GLOBAL__N__117cb1c1_4_k_cu_cf21ba79_64766ignoreE - _ZN39_INTERNAL_117cb1c1_4_k_cu_cf21ba79_64764cuda3std3__45__cpo5beginE)
_ZN39_INTERNAL_117cb1c1_4_k_cu_cf21ba79_64764cuda3std3__45__cpo5beginE:
	.zero		1
	.type		_ZN39_INTERNAL_117cb1c1_4_k_cu_cf21ba79_64764cuda3std3__441_GLOBAL__N__117cb1c1_4_k_cu_cf21ba79_64766ignoreE,@object
	.size		_ZN39_INTERNAL_117cb1c1_4_k_cu_cf21ba79_64764cuda3std3__441_GLOBAL__N__117cb1c1_4_k_cu_cf21ba79_64766ignoreE,(_ZN39_INTERNAL_117cb1c1_4_k_cu_cf21ba79_64764cute7productE - _ZN39_INTERNAL_117cb1c1_4_k_cu_cf21ba79_64764cuda3std3__441_GLOBAL__N__117cb1c1_4_k_cu_cf21ba79_64766ignoreE)
_ZN39_INTERNAL_117cb1c1_4_k_cu_cf21ba79_64764cuda3std3__441_GLOBAL__N__117cb1c1_4_k_cu_cf21ba79_64766ignoreE:
	.zero		1
	.type		_ZN39_INTERNAL_117cb1c1_4_k_cu_cf21ba79_64764cute7productE,@object
	.size		_ZN39_INTERNAL_117cb1c1_4_k_cu_cf21ba79_64764cute7productE,(_ZN39_INTERNAL_117cb1c1_4_k_cu_cf21ba79_64764cuda3std3__45__cpo3endE - _ZN39_INTERNAL_117cb1c1_4_k_cu_cf21ba79_64764cute7productE)
_ZN39_INTERNAL_117cb1c1_4_k_cu_cf21ba79_64764cute7productE:
	.zero		1
	.type		_ZN39_INTERNAL_117cb1c1_4_k_cu_cf21ba79_64764cuda3std3__45__cpo3endE,@object
	.size		_ZN39_INTERNAL_117cb1c1_4_k_cu_cf21ba79_64764cuda3std3__45__cpo3endE,(_ZN39_INTERNAL_117cb1c1_4_k_cu_cf21ba79_64764cuda3std3__419piecewise_constructE - _ZN39_INTERNAL_117cb1c1_4_k_cu_cf21ba79_64764cuda3std3__45__cpo3endE)
_ZN39_INTERNAL_117cb1c1_4_k_cu_cf21ba79_64764cuda3std3__45__cpo3endE:
	.zero		1
	.type		_ZN39_INTERNAL_117cb1c1_4_k_cu_cf21ba79_64764cuda3std3__419piecewise_constructE,@object
	.size		_ZN39_INTERNAL_117cb1c1_4_k_cu_cf21ba79_64764cuda3std3__419piecewise_constructE,(_ZN39_INTERNAL_117cb1c1_4_k_cu_cf21ba79_64764cuda3std3__45__cpo4cendE - _ZN39_INTERNAL_117cb1c1_4_k_cu_cf21ba79_64764cuda3std3__419piecewise_constructE)
_ZN39_INTERNAL_117cb1c1_4_k_cu_cf21ba79_64764cuda3std3__419piecewise_constructE:
	.zero		1
	.type		_ZN39_INTERNAL_117cb1c1_4_k_cu_cf21ba79_64764cuda3std3__45__cpo4cendE,@object
	.size		_ZN39_INTERNAL_117cb1c1_4_k_cu_cf21ba79_64764cuda3std3__45__cpo4cendE,(_ZN39_INTERNAL_117cb1c1_4_k_cu_cf21ba79_64764cuda3std6ranges3__45__cpo4swapE - _ZN39_INTERNAL_117cb1c1_4_k_cu_cf21ba79_64764cuda3std3__45__cpo4cendE)
_ZN39_INTERNAL_117cb1c1_4_k_cu_cf21ba79_64764cuda3std3__45__cpo4cendE:
	.zero		1
	.type		_ZN39_INTERNAL_117cb1c1_4_k_cu_cf21ba79_64764cuda3std6ranges3__45__cpo4swapE,@object
	.size		_ZN39_INTERNAL_117cb1c1_4_k_cu_cf21ba79_64764cuda3std6ranges3__45__cpo4swapE,(.L_8 - _ZN39_INTERNAL_117cb1c1_4_k_cu_cf21ba79_64764cuda3std6ranges3__45__cpo4swapE)
_ZN39_INTERNAL_117cb1c1_4_k_cu_cf21ba79_64764cuda3std6ranges3__45__cpo4swapE:
	.zero		1
.L_8:


//--------------------- .nv.constant0._ZN7cutlass13device_kernelINS_4gemm6kernel13GemmUniversalIN4cute5tupleIJiiiiEEENS1_10collective13CollectiveMmaINS1_34MainloopSm90TmaGmmaWarpSpecializedILi2ENS5_IJNS4_1CILi2EEESB_NSA_ILi1EEEEEENS1_35KernelTmaWarpSpecializedCooperativeEEENS5_IJNSA_ILi128EEENSA_ILi256EEENSA_ILi64EEEEEENS_10tfloat32_tENS5_IJlSC_lEEESK_SL_NS4_8TiledMMAINS4_8MMA_AtomIJNS4_4SM904GMMA30MMA_64x256x8_F32TF32TF32_SS_TNILNSP_7ScaleInE1ELSR_1EEEEEENS4_6LayoutINS5_IJSB_SC_SC_EEENS5_IJSC_NSA_ILi0EEESW_EEEEENS5_IJNS4_10UnderscoreESZ_SZ_EEEEENS4_23SM90_TMA_LOAD_MULTICASTENS4_14ComposedLayoutINS4_7SwizzleILi3ELi4ELi3EEENS4_18smem_ptr_flag_bitsILi32EEENSU_INS5_IJNSA_ILi8EEENSA_ILi32EEEEEENS5_IJS19_SC_EEEEEEEvNS4_8identityES12_S1D_vS1E_EENS_8epilogue10collective6detail29Sm90TmaWarpSpecializedAdapterINS1H_15DefaultEpilogueISK_SL_SL_NS1G_6thread17LinearCombinationISK_Li1EffLNS1L_9ScaleType4KindE0ELNS_15FloatRoundStyleE2ESK_EENS1_15EpilogueDefaultEEEEEvvEEEEvNT_6ParamsE --------------------------
	.section	.nv.constant0._ZN7cutlass13device_kernelINS_4gemm6kernel13GemmUniversalIN4cute5tupleIJiiiiEEENS1_10collective13CollectiveMmaINS1_34MainloopSm90TmaGmmaWarpSpecializedILi2ENS5_IJNS4_1CILi2EEESB_NSA_ILi1EEEEEENS1_35KernelTmaWarpSpecializedCooperativeEEENS5_IJNSA_ILi128EEENSA_ILi256EEENSA_ILi64EEEEEENS_10tfloat32_tENS5_IJlSC_lEEESK_SL_NS4_8TiledMMAINS4_8MMA_AtomIJNS4_4SM904GMMA30MMA_64x256x8_F32TF32TF32_SS_TNILNSP_7ScaleInE1ELSR_1EEEEEENS4_6LayoutINS5_IJSB_SC_SC_EEENS5_IJSC_NSA_ILi0EEESW_EEEEENS5_IJNS4_10UnderscoreESZ_SZ_EEEEENS4_23SM90_TMA_LOAD_MULTICASTENS4_14ComposedLayoutINS4_7SwizzleILi3ELi4ELi3EEENS4_18smem_ptr_flag_bitsILi32EEENSU_INS5_IJNSA_ILi8EEENSA_ILi32EEEEEENS5_IJS19_SC_EEEEEEEvNS4_8identityES12_S1D_vS1E_EENS_8epilogue10collective6detail29Sm90TmaWarpSpecializedAdapterINS1H_15DefaultEpilogueISK_SL_SL_NS1G_6thread17LinearCombinationISK_Li1EffLNS1L_9ScaleType4KindE0ELNS_15FloatRoundStyleE2ESK_EENS1_15EpilogueDefaultEEEEEvvEEEEvNT_6ParamsE,"a",@progbits
	.sectionflags	@""
	.align	4
.nv.constant0._ZN7cutlass13device_kernelINS_4gemm6kernel13GemmUniversalIN4cute5tupleIJiiiiEEENS1_10collective13CollectiveMmaINS1_34MainloopSm90TmaGmmaWarpSpecializedILi2ENS5_IJNS4_1CILi2EEESB_NSA_ILi1EEEEEENS1_35KernelTmaWarpSpecializedCooperativeEEENS5_IJNSA_ILi128EEENSA_ILi256EEENSA_ILi64EEEEEENS_10tfloat32_tENS5_IJlSC_lEEESK_SL_NS4_8TiledMMAINS4_8MMA_AtomIJNS4_4SM904GMMA30MMA_64x256x8_F32TF32TF32_SS_TNILNSP_7ScaleInE1ELSR_1EEEEEENS4_6LayoutINS5_IJSB_SC_SC_EEENS5_IJSC_NSA_ILi0EEESW_EEEEENS5_IJNS4_10UnderscoreESZ_SZ_EEEEENS4_23SM90_TMA_LOAD_MULTICASTENS4_14ComposedLayoutINS4_7SwizzleILi3ELi4ELi3EEENS4_18smem_ptr_flag_bitsILi32EEENSU_INS5_IJNSA_ILi8EEENSA_ILi32EEEEEENS5_IJS19_SC_EEEEEEEvNS4_8identityES12_S1D_vS1E_EENS_8epilogue10collective6detail29Sm90TmaWarpSpecializedAdapterINS1H_15DefaultEpilogueISK_SL_SL_NS1G_6thread17LinearCombinationISK_Li1EffLNS1L_9ScaleType4KindE0ELNS_15FloatRoundStyleE2ESK_EENS1_15EpilogueDefaultEEEEEvvEEEEvNT_6ParamsE:
	.zero		1664


//--------------------- SYMBOLS --------------------------

	.type		.nv.reservedSmem.offset0,@object
	.size		.nv.reservedSmem.offset0,0x4
	.type		__assertfail,@function
